//
// Generated by NVIDIA NVVM Compiler
//
// Compiler Build ID: CL-36424714
// Cuda compilation tools, release 13.0, V13.0.88
// Based on NVVM 20.0.0
//

.version 9.0
.target sm_100
.address_size 64

	// .globl	_Z6matmulPKiS0_Piiiii
.extern .func  (.param .b32 func_retval0) vprintf
(
	.param .b64 vprintf_param_0,
	.param .b64 vprintf_param_1
)
;
.extern .shared .align 16 .b8 buf[];
.global .align 1 .b8 $str[34] = {66, 99, 111, 108, 115, 32, 33, 61, 32, 66, 32, 97, 116, 32, 91, 37, 100, 93, 91, 37, 100, 93, 58, 32, 37, 100, 32, 33, 61, 32, 37, 100, 10};
.global .align 1 .b8 $str$1[34] = {65, 114, 111, 119, 115, 32, 33, 61, 32, 65, 32, 97, 116, 32, 91, 37, 100, 93, 91, 37, 100, 93, 58, 32, 37, 100, 32, 33, 61, 32, 37, 100, 10};

.visible .entry _Z6matmulPKiS0_Piiiii(
	.param .u64 .ptr .align 1 _Z6matmulPKiS0_Piiiii_param_0,
	.param .u64 .ptr .align 1 _Z6matmulPKiS0_Piiiii_param_1,
	.param .u64 .ptr .align 1 _Z6matmulPKiS0_Piiiii_param_2,
	.param .u32 _Z6matmulPKiS0_Piiiii_param_3,
	.param .u32 _Z6matmulPKiS0_Piiiii_param_4,
	.param .u32 _Z6matmulPKiS0_Piiiii_param_5,
	.param .u32 _Z6matmulPKiS0_Piiiii_param_6
)
{
	.local .align 16 .b8 	__local_depot0[16];
	.reg .b64 	%SP;
	.reg .b64 	%SPL;
	.reg .pred 	%p<75>;
	.reg .b32 	%r<462>;
	.reg .b64 	%rd<144>;

	mov.u64 	%SPL, __local_depot0;
	cvta.local.u64 	%SP, %SPL;
	ld.param.u64 	%rd22, [_Z6matmulPKiS0_Piiiii_param_0];
	ld.param.u64 	%rd23, [_Z6matmulPKiS0_Piiiii_param_1];
	ld.param.u64 	%rd21, [_Z6matmulPKiS0_Piiiii_param_2];
	ld.param.u32 	%r180, [_Z6matmulPKiS0_Piiiii_param_3];
	ld.param.u32 	%r183, [_Z6matmulPKiS0_Piiiii_param_4];
	ld.param.u32 	%r181, [_Z6matmulPKiS0_Piiiii_param_5];
	ld.param.u32 	%r182, [_Z6matmulPKiS0_Piiiii_param_6];
	cvta.to.global.u64 	%rd1, %rd23;
	cvta.to.global.u64 	%rd2, %rd22;
	add.u64 	%rd24, %SP, 0;
	add.u64 	%rd3, %SPL, 0;
	mul.lo.s32 	%r1, %r181, %r180;
	mov.u32 	%r184, %ctaid.x;
	mov.u32 	%r185, %ntid.x;
	mov.u32 	%r2, %tid.x;
	mad.lo.s32 	%r3, %r184, %r185, %r2;
	mov.u32 	%r186, %ctaid.y;
	mov.u32 	%r187, %ntid.y;
	mov.u32 	%r4, %tid.y;
	mad.lo.s32 	%r5, %r186, %r187, %r4;
	setp.ge.s32 	%p1, %r5, %r183;
	setp.ge.s32 	%p2, %r3, %r182;
	or.pred  	%p3, %p1, %p2;
	@%p3 bra 	$L__BB0_114;
	rem.s32 	%r188, %r181, %r180;
	setp.ne.s32 	%p4, %r188, 0;
	@%p4 bra 	$L__BB0_3;
	div.s32 	%r425, %r181, %r180;
	bra.uni 	$L__BB0_4;
$L__BB0_3:
	div.s32 	%r189, %r181, %r180;
	add.s32 	%r425, %r189, 1;
$L__BB0_4:
	mul.lo.s32 	%r190, %r425, %r2;
	min.u32 	%r9, %r190, %r181;
	add.s32 	%r191, %r9, %r425;
	min.s32 	%r10, %r191, %r181;
	setp.eq.s32 	%p5, %r9, %r10;
	@%p5 bra 	$L__BB0_11;
	mul.lo.s32 	%r11, %r181, %r5;
	mul.lo.s32 	%r12, %r181, %r4;
	sub.s32 	%r192, %r10, %r9;
	and.b32  	%r13, %r192, 3;
	setp.eq.s32 	%p6, %r13, 0;
	mov.u32 	%r429, %r9;
	@%p6 bra 	$L__BB0_8;
	add.s32 	%r193, %r9, %r12;
	shl.b32 	%r194, %r193, 2;
	mov.u32 	%r195, buf;
	add.s32 	%r428, %r195, %r194;
	add.s32 	%r427, %r9, %r11;
	neg.s32 	%r426, %r13;
	add.s32 	%r429, %r9, %r13;
$L__BB0_7:
	.pragma "nounroll";
	mul.wide.s32 	%rd25, %r427, 4;
	add.s64 	%rd26, %rd2, %rd25;
	ld.global.u32 	%r196, [%rd26];
	st.shared.u32 	[%r428], %r196;
	add.s32 	%r428, %r428, 4;
	add.s32 	%r427, %r427, 1;
	add.s32 	%r426, %r426, 1;
	setp.ne.s32 	%p7, %r426, 0;
	@%p7 bra 	$L__BB0_7;
$L__BB0_8:
	sub.s32 	%r197, %r9, %r10;
	setp.gt.u32 	%p8, %r197, -4;
	@%p8 bra 	$L__BB0_11;
	sub.s32 	%r432, %r429, %r10;
	add.s64 	%rd4, %rd2, 8;
	add.s32 	%r431, %r429, %r11;
	add.s32 	%r198, %r429, %r12;
	shl.b32 	%r199, %r198, 2;
	mov.u32 	%r200, buf;
	add.s32 	%r201, %r199, %r200;
	add.s32 	%r430, %r201, 8;
$L__BB0_10:
	mul.wide.s32 	%rd27, %r431, 4;
	add.s64 	%rd28, %rd4, %rd27;
	ld.global.u32 	%r202, [%rd28+-8];
	st.shared.u32 	[%r430+-8], %r202;
	ld.global.u32 	%r203, [%rd28+-4];
	st.shared.u32 	[%r430+-4], %r203;
	ld.global.u32 	%r204, [%rd28];
	st.shared.u32 	[%r430], %r204;
	ld.global.u32 	%r205, [%rd28+4];
	st.shared.u32 	[%r430+4], %r205;
	add.s32 	%r432, %r432, 4;
	add.s32 	%r431, %r431, 4;
	add.s32 	%r430, %r430, 16;
	setp.ne.s32 	%p9, %r432, 0;
	@%p9 bra 	$L__BB0_10;
$L__BB0_11:
	mul.lo.s32 	%r206, %r425, %r4;
	min.u32 	%r34, %r206, %r181;
	add.s32 	%r207, %r34, %r425;
	min.s32 	%r35, %r207, %r181;
	setp.eq.s32 	%p10, %r34, %r35;
	@%p10 bra 	$L__BB0_18;
	mul.lo.s32 	%r36, %r181, %r2;
	sub.s32 	%r208, %r35, %r34;
	and.b32  	%r37, %r208, 3;
	setp.eq.s32 	%p11, %r37, 0;
	mov.u32 	%r436, %r34;
	@%p11 bra 	$L__BB0_15;
	shl.b32 	%r209, %r1, 2;
	add.s32 	%r210, %r34, %r36;
	shl.b32 	%r211, %r210, 2;
	add.s32 	%r212, %r209, %r211;
	mov.u32 	%r213, buf;
	add.s32 	%r435, %r213, %r212;
	mad.lo.s32 	%r434, %r182, %r34, %r3;
	neg.s32 	%r433, %r37;
	add.s32 	%r436, %r34, %r37;
$L__BB0_14:
	.pragma "nounroll";
	mul.wide.s32 	%rd29, %r434, 4;
	add.s64 	%rd30, %rd1, %rd29;
	ld.global.u32 	%r214, [%rd30];
	st.shared.u32 	[%r435], %r214;
	add.s32 	%r435, %r435, 4;
	add.s32 	%r434, %r434, %r182;
	add.s32 	%r433, %r433, 1;
	setp.ne.s32 	%p12, %r433, 0;
	@%p12 bra 	$L__BB0_14;
$L__BB0_15:
	sub.s32 	%r215, %r34, %r35;
	setp.gt.u32 	%p13, %r215, -4;
	@%p13 bra 	$L__BB0_18;
	sub.s32 	%r439, %r436, %r35;
	mad.lo.s32 	%r438, %r436, %r182, %r3;
	shl.b32 	%r51, %r182, 2;
	shl.b32 	%r216, %r1, 2;
	add.s32 	%r217, %r436, %r36;
	shl.b32 	%r218, %r217, 2;
	add.s32 	%r219, %r216, %r218;
	mov.u32 	%r220, buf;
	add.s32 	%r221, %r219, %r220;
	add.s32 	%r437, %r221, 8;
	mul.wide.s32 	%rd33, %r182, 4;
$L__BB0_17:
	mul.wide.s32 	%rd31, %r438, 4;
	add.s64 	%rd32, %rd1, %rd31;
	ld.global.u32 	%r222, [%rd32];
	st.shared.u32 	[%r437+-8], %r222;
	add.s64 	%rd34, %rd32, %rd33;
	ld.global.u32 	%r223, [%rd34];
	st.shared.u32 	[%r437+-4], %r223;
	add.s64 	%rd35, %rd34, %rd33;
	ld.global.u32 	%r224, [%rd35];
	st.shared.u32 	[%r437], %r224;
	add.s64 	%rd36, %rd35, %rd33;
	ld.global.u32 	%r225, [%rd36];
	st.shared.u32 	[%r437+4], %r225;
	add.s32 	%r439, %r439, 4;
	add.s32 	%r438, %r438, %r51;
	add.s32 	%r437, %r437, 16;
	setp.ne.s32 	%p14, %r439, 0;
	@%p14 bra 	$L__BB0_17;
$L__BB0_18:
	shl.b32 	%r226, %r1, 2;
	mov.u32 	%r227, buf;
	add.s32 	%r59, %r227, %r226;
	bar.sync 	0;
	setp.ne.s32 	%p15, %r5, 0;
	setp.eq.s32 	%p16, %r181, 0;
	or.pred  	%p17, %p15, %p16;
	@%p17 bra 	$L__BB0_59;
	mul.lo.s32 	%r60, %r181, %r2;
	add.s32 	%r229, %r181, -1;
	and.b32  	%r61, %r181, 7;
	setp.lt.u32 	%p18, %r229, 7;
	mov.b32 	%r442, 0;
	@%p18 bra 	$L__BB0_38;
	and.b32  	%r442, %r181, -8;
	mov.b32 	%r440, 0;
	mul.wide.s32 	%rd6, %r182, 4;
$L__BB0_21:
	.pragma "nounroll";
	add.s32 	%r231, %r440, %r60;
	shl.b32 	%r232, %r231, 2;
	add.s32 	%r64, %r59, %r232;
	ld.shared.u32 	%r65, [%r64];
	mad.lo.s32 	%r233, %r440, %r182, %r3;
	mul.wide.s32 	%rd37, %r233, 4;
	add.s64 	%rd5, %rd1, %rd37;
	ld.global.u32 	%r66, [%rd5];
	setp.eq.s32 	%p19, %r65, %r66;
	@%p19 bra 	$L__BB0_23;
	st.local.v4.u32 	[%rd3], {%r440, %r3, %r65, %r66};
	mov.u64 	%rd38, $str;
	cvta.global.u64 	%rd39, %rd38;
	{ // callseq 0, 0
	.param .b64 param0;
	st.param.b64 	[param0], %rd39;
	.param .b64 param1;
	st.param.b64 	[param1], %rd24;
	.param .b32 retval0;
	call.uni (retval0), 
	vprintf, 
	(
	param0, 
	param1
	);
	ld.param.b32 	%r234, [retval0];
	} // callseq 0
$L__BB0_23:
	ld.shared.u32 	%r67, [%r64+4];
	add.s64 	%rd7, %rd5, %rd6;
	ld.global.u32 	%r68, [%rd7];
	setp.eq.s32 	%p20, %r67, %r68;
	@%p20 bra 	$L__BB0_25;
	add.s32 	%r236, %r440, 1;
	st.local.v4.u32 	[%rd3], {%r236, %r3, %r67, %r68};
	mov.u64 	%rd41, $str;
	cvta.global.u64 	%rd42, %rd41;
	{ // callseq 1, 0
	.param .b64 param0;
	st.param.b64 	[param0], %rd42;
	.param .b64 param1;
	st.param.b64 	[param1], %rd24;
	.param .b32 retval0;
	call.uni (retval0), 
	vprintf, 
	(
	param0, 
	param1
	);
	ld.param.b32 	%r237, [retval0];
	} // callseq 1
$L__BB0_25:
	ld.shared.u32 	%r69, [%r64+8];
	add.s64 	%rd8, %rd7, %rd6;
	ld.global.u32 	%r70, [%rd8];
	setp.eq.s32 	%p21, %r69, %r70;
	@%p21 bra 	$L__BB0_27;
	add.s32 	%r239, %r440, 2;
	st.local.v4.u32 	[%rd3], {%r239, %r3, %r69, %r70};
	mov.u64 	%rd44, $str;
	cvta.global.u64 	%rd45, %rd44;
	{ // callseq 2, 0
	.param .b64 param0;
	st.param.b64 	[param0], %rd45;
	.param .b64 param1;
	st.param.b64 	[param1], %rd24;
	.param .b32 retval0;
	call.uni (retval0), 
	vprintf, 
	(
	param0, 
	param1
	);
	ld.param.b32 	%r240, [retval0];
	} // callseq 2
$L__BB0_27:
	ld.shared.u32 	%r71, [%r64+12];
	add.s64 	%rd9, %rd8, %rd6;
	ld.global.u32 	%r72, [%rd9];
	setp.eq.s32 	%p22, %r71, %r72;
	@%p22 bra 	$L__BB0_29;
	add.s32 	%r242, %r440, 3;
	st.local.v4.u32 	[%rd3], {%r242, %r3, %r71, %r72};
	mov.u64 	%rd47, $str;
	cvta.global.u64 	%rd48, %rd47;
	{ // callseq 3, 0
	.param .b64 param0;
	st.param.b64 	[param0], %rd48;
	.param .b64 param1;
	st.param.b64 	[param1], %rd24;
	.param .b32 retval0;
	call.uni (retval0), 
	vprintf, 
	(
	param0, 
	param1
	);
	ld.param.b32 	%r243, [retval0];
	} // callseq 3
$L__BB0_29:
	ld.shared.u32 	%r73, [%r64+16];
	add.s64 	%rd10, %rd9, %rd6;
	ld.global.u32 	%r74, [%rd10];
	setp.eq.s32 	%p23, %r73, %r74;
	@%p23 bra 	$L__BB0_31;
	add.s32 	%r245, %r440, 4;
	st.local.v4.u32 	[%rd3], {%r245, %r3, %r73, %r74};
	mov.u64 	%rd50, $str;
	cvta.global.u64 	%rd51, %rd50;
	{ // callseq 4, 0
	.param .b64 param0;
	st.param.b64 	[param0], %rd51;
	.param .b64 param1;
	st.param.b64 	[param1], %rd24;
	.param .b32 retval0;
	call.uni (retval0), 
	vprintf, 
	(
	param0, 
	param1
	);
	ld.param.b32 	%r246, [retval0];
	} // callseq 4
$L__BB0_31:
	ld.shared.u32 	%r75, [%r64+20];
	add.s64 	%rd11, %rd10, %rd6;
	ld.global.u32 	%r76, [%rd11];
	setp.eq.s32 	%p24, %r75, %r76;
	@%p24 bra 	$L__BB0_33;
	add.s32 	%r248, %r440, 5;
	st.local.v4.u32 	[%rd3], {%r248, %r3, %r75, %r76};
	mov.u64 	%rd53, $str;
	cvta.global.u64 	%rd54, %rd53;
	{ // callseq 5, 0
	.param .b64 param0;
	st.param.b64 	[param0], %rd54;
	.param .b64 param1;
	st.param.b64 	[param1], %rd24;
	.param .b32 retval0;
	call.uni (retval0), 
	vprintf, 
	(
	param0, 
	param1
	);
	ld.param.b32 	%r249, [retval0];
	} // callseq 5
$L__BB0_33:
	ld.shared.u32 	%r77, [%r64+24];
	add.s64 	%rd12, %rd11, %rd6;
	ld.global.u32 	%r78, [%rd12];
	setp.eq.s32 	%p25, %r77, %r78;
	@%p25 bra 	$L__BB0_35;
	add.s32 	%r251, %r440, 6;
	st.local.v4.u32 	[%rd3], {%r251, %r3, %r77, %r78};
	mov.u64 	%rd56, $str;
	cvta.global.u64 	%rd57, %rd56;
	{ // callseq 6, 0
	.param .b64 param0;
	st.param.b64 	[param0], %rd57;
	.param .b64 param1;
	st.param.b64 	[param1], %rd24;
	.param .b32 retval0;
	call.uni (retval0), 
	vprintf, 
	(
	param0, 
	param1
	);
	ld.param.b32 	%r252, [retval0];
	} // callseq 6
$L__BB0_35:
	ld.shared.u32 	%r79, [%r64+28];
	add.s64 	%rd59, %rd12, %rd6;
	ld.global.u32 	%r80, [%rd59];
	setp.eq.s32 	%p26, %r79, %r80;
	@%p26 bra 	$L__BB0_37;
	add.s32 	%r254, %r440, 7;
	st.local.v4.u32 	[%rd3], {%r254, %r3, %r79, %r80};
	mov.u64 	%rd60, $str;
	cvta.global.u64 	%rd61, %rd60;
	{ // callseq 7, 0
	.param .b64 param0;
	st.param.b64 	[param0], %rd61;
	.param .b64 param1;
	st.param.b64 	[param1], %rd24;
	.param .b32 retval0;
	call.uni (retval0), 
	vprintf, 
	(
	param0, 
	param1
	);
	ld.param.b32 	%r255, [retval0];
	} // callseq 7
$L__BB0_37:
	add.s32 	%r440, %r440, 8;
	setp.ne.s32 	%p27, %r440, %r442;
	@%p27 bra 	$L__BB0_21;
$L__BB0_38:
	setp.eq.s32 	%p28, %r61, 0;
	@%p28 bra 	$L__BB0_59;
	and.b32  	%r83, %r181, 3;
	setp.lt.u32 	%p29, %r61, 4;
	@%p29 bra 	$L__BB0_49;
	add.s32 	%r257, %r442, %r60;
	shl.b32 	%r258, %r257, 2;
	add.s32 	%r84, %r59, %r258;
	ld.shared.u32 	%r85, [%r84];
	mad.lo.s32 	%r259, %r442, %r182, %r3;
	mul.wide.s32 	%rd63, %r259, 4;
	add.s64 	%rd13, %rd1, %rd63;
	ld.global.u32 	%r86, [%rd13];
	setp.eq.s32 	%p30, %r85, %r86;
	@%p30 bra 	$L__BB0_42;
	st.local.v4.u32 	[%rd3], {%r442, %r3, %r85, %r86};
	mov.u64 	%rd64, $str;
	cvta.global.u64 	%rd65, %rd64;
	{ // callseq 8, 0
	.param .b64 param0;
	st.param.b64 	[param0], %rd65;
	.param .b64 param1;
	st.param.b64 	[param1], %rd24;
	.param .b32 retval0;
	call.uni (retval0), 
	vprintf, 
	(
	param0, 
	param1
	);
	ld.param.b32 	%r260, [retval0];
	} // callseq 8
$L__BB0_42:
	ld.shared.u32 	%r87, [%r84+4];
	mul.wide.s32 	%rd14, %r182, 4;
	add.s64 	%rd15, %rd13, %rd14;
	ld.global.u32 	%r88, [%rd15];
	setp.eq.s32 	%p31, %r87, %r88;
	@%p31 bra 	$L__BB0_44;
	add.s32 	%r262, %r442, 1;
	st.local.v4.u32 	[%rd3], {%r262, %r3, %r87, %r88};
	mov.u64 	%rd67, $str;
	cvta.global.u64 	%rd68, %rd67;
	{ // callseq 9, 0
	.param .b64 param0;
	st.param.b64 	[param0], %rd68;
	.param .b64 param1;
	st.param.b64 	[param1], %rd24;
	.param .b32 retval0;
	call.uni (retval0), 
	vprintf, 
	(
	param0, 
	param1
	);
	ld.param.b32 	%r263, [retval0];
	} // callseq 9
$L__BB0_44:
	ld.shared.u32 	%r89, [%r84+8];
	add.s64 	%rd16, %rd15, %rd14;
	ld.global.u32 	%r90, [%rd16];
	setp.eq.s32 	%p32, %r89, %r90;
	@%p32 bra 	$L__BB0_46;
	add.s32 	%r265, %r442, 2;
	st.local.v4.u32 	[%rd3], {%r265, %r3, %r89, %r90};
	mov.u64 	%rd70, $str;
	cvta.global.u64 	%rd71, %rd70;
	{ // callseq 10, 0
	.param .b64 param0;
	st.param.b64 	[param0], %rd71;
	.param .b64 param1;
	st.param.b64 	[param1], %rd24;
	.param .b32 retval0;
	call.uni (retval0), 
	vprintf, 
	(
	param0, 
	param1
	);
	ld.param.b32 	%r266, [retval0];
	} // callseq 10
$L__BB0_46:
	ld.shared.u32 	%r91, [%r84+12];
	add.s64 	%rd73, %rd16, %rd14;
	ld.global.u32 	%r92, [%rd73];
	setp.eq.s32 	%p33, %r91, %r92;
	@%p33 bra 	$L__BB0_48;
	add.s32 	%r268, %r442, 3;
	st.local.v4.u32 	[%rd3], {%r268, %r3, %r91, %r92};
	mov.u64 	%rd74, $str;
	cvta.global.u64 	%rd75, %rd74;
	{ // callseq 11, 0
	.param .b64 param0;
	st.param.b64 	[param0], %rd75;
	.param .b64 param1;
	st.param.b64 	[param1], %rd24;
	.param .b32 retval0;
	call.uni (retval0), 
	vprintf, 
	(
	param0, 
	param1
	);
	ld.param.b32 	%r269, [retval0];
	} // callseq 11
$L__BB0_48:
	add.s32 	%r442, %r442, 4;
$L__BB0_49:
	setp.eq.s32 	%p34, %r83, 0;
	@%p34 bra 	$L__BB0_59;
	setp.eq.s32 	%p35, %r83, 1;
	@%p35 bra 	$L__BB0_56;
	add.s32 	%r271, %r442, %r60;
	shl.b32 	%r272, %r271, 2;
	add.s32 	%r95, %r59, %r272;
	ld.shared.u32 	%r96, [%r95];
	mad.lo.s32 	%r273, %r442, %r182, %r3;
	mul.wide.s32 	%rd77, %r273, 4;
	add.s64 	%rd17, %rd1, %rd77;
	ld.global.u32 	%r97, [%rd17];
	setp.eq.s32 	%p36, %r96, %r97;
	@%p36 bra 	$L__BB0_53;
	st.local.v4.u32 	[%rd3], {%r442, %r3, %r96, %r97};
	mov.u64 	%rd78, $str;
	cvta.global.u64 	%rd79, %rd78;
	{ // callseq 12, 0
	.param .b64 param0;
	st.param.b64 	[param0], %rd79;
	.param .b64 param1;
	st.param.b64 	[param1], %rd24;
	.param .b32 retval0;
	call.uni (retval0), 
	vprintf, 
	(
	param0, 
	param1
	);
	ld.param.b32 	%r274, [retval0];
	} // callseq 12
$L__BB0_53:
	ld.shared.u32 	%r98, [%r95+4];
	mul.wide.s32 	%rd81, %r182, 4;
	add.s64 	%rd82, %rd17, %rd81;
	ld.global.u32 	%r99, [%rd82];
	setp.eq.s32 	%p37, %r98, %r99;
	@%p37 bra 	$L__BB0_55;
	add.s32 	%r276, %r442, 1;
	st.local.v4.u32 	[%rd3], {%r276, %r3, %r98, %r99};
	mov.u64 	%rd83, $str;
	cvta.global.u64 	%rd84, %rd83;
	{ // callseq 13, 0
	.param .b64 param0;
	st.param.b64 	[param0], %rd84;
	.param .b64 param1;
	st.param.b64 	[param1], %rd24;
	.param .b32 retval0;
	call.uni (retval0), 
	vprintf, 
	(
	param0, 
	param1
	);
	ld.param.b32 	%r277, [retval0];
	} // callseq 13
$L__BB0_55:
	add.s32 	%r442, %r442, 2;
$L__BB0_56:
	and.b32  	%r279, %r181, 1;
	setp.eq.b32 	%p38, %r279, 1;
	not.pred 	%p39, %p38;
	@%p39 bra 	$L__BB0_59;
	add.s32 	%r280, %r442, %r60;
	shl.b32 	%r281, %r280, 2;
	add.s32 	%r282, %r59, %r281;
	ld.shared.u32 	%r102, [%r282];
	mad.lo.s32 	%r283, %r442, %r182, %r3;
	mul.wide.s32 	%rd86, %r283, 4;
	add.s64 	%rd87, %rd1, %rd86;
	ld.global.u32 	%r103, [%rd87];
	setp.eq.s32 	%p40, %r102, %r103;
	@%p40 bra 	$L__BB0_59;
	st.local.v4.u32 	[%rd3], {%r442, %r3, %r102, %r103};
	mov.u64 	%rd88, $str;
	cvta.global.u64 	%rd89, %rd88;
	{ // callseq 14, 0
	.param .b64 param0;
	st.param.b64 	[param0], %rd89;
	.param .b64 param1;
	st.param.b64 	[param1], %rd24;
	.param .b32 retval0;
	call.uni (retval0), 
	vprintf, 
	(
	param0, 
	param1
	);
	ld.param.b32 	%r284, [retval0];
	} // callseq 14
$L__BB0_59:
	setp.ne.s32 	%p41, %r3, 0;
	@%p41 bra 	$L__BB0_101;
	setp.eq.s32 	%p42, %r181, 0;
	mov.b32 	%r461, 0;
	@%p42 bra 	$L__BB0_113;
	mul.lo.s32 	%r104, %r181, %r4;
	mul.lo.s32 	%r105, %r181, %r5;
	and.b32  	%r106, %r181, 7;
	setp.lt.u32 	%p43, %r181, 8;
	mov.b32 	%r446, 0;
	@%p43 bra 	$L__BB0_80;
	and.b32  	%r446, %r181, -8;
	mov.b32 	%r444, 0;
	mov.u64 	%rd113, $str$1;
$L__BB0_63:
	.pragma "nounroll";
	add.s32 	%r289, %r444, %r104;
	shl.b32 	%r290, %r289, 2;
	add.s32 	%r109, %r227, %r290;
	ld.shared.u32 	%r110, [%r109];
	add.s32 	%r292, %r444, %r105;
	mul.wide.s32 	%rd91, %r292, 4;
	add.s64 	%rd18, %rd2, %rd91;
	ld.global.u32 	%r111, [%rd18];
	setp.eq.s32 	%p44, %r110, %r111;
	@%p44 bra 	$L__BB0_65;
	st.local.v4.u32 	[%rd3], {%r5, %r444, %r110, %r111};
	cvta.global.u64 	%rd93, %rd113;
	{ // callseq 15, 0
	.param .b64 param0;
	st.param.b64 	[param0], %rd93;
	.param .b64 param1;
	st.param.b64 	[param1], %rd24;
	.param .b32 retval0;
	call.uni (retval0), 
	vprintf, 
	(
	param0, 
	param1
	);
	ld.param.b32 	%r293, [retval0];
	} // callseq 15
$L__BB0_65:
	ld.shared.u32 	%r112, [%r109+4];
	ld.global.u32 	%r113, [%rd18+4];
	setp.eq.s32 	%p45, %r112, %r113;
	@%p45 bra 	$L__BB0_67;
	add.s32 	%r295, %r444, 1;
	st.local.v4.u32 	[%rd3], {%r5, %r295, %r112, %r113};
	cvta.global.u64 	%rd96, %rd113;
	{ // callseq 16, 0
	.param .b64 param0;
	st.param.b64 	[param0], %rd96;
	.param .b64 param1;
	st.param.b64 	[param1], %rd24;
	.param .b32 retval0;
	call.uni (retval0), 
	vprintf, 
	(
	param0, 
	param1
	);
	ld.param.b32 	%r296, [retval0];
	} // callseq 16
$L__BB0_67:
	ld.shared.u32 	%r114, [%r109+8];
	ld.global.u32 	%r115, [%rd18+8];
	setp.eq.s32 	%p46, %r114, %r115;
	@%p46 bra 	$L__BB0_69;
	add.s32 	%r298, %r444, 2;
	st.local.v4.u32 	[%rd3], {%r5, %r298, %r114, %r115};
	cvta.global.u64 	%rd99, %rd113;
	{ // callseq 17, 0
	.param .b64 param0;
	st.param.b64 	[param0], %rd99;
	.param .b64 param1;
	st.param.b64 	[param1], %rd24;
	.param .b32 retval0;
	call.uni (retval0), 
	vprintf, 
	(
	param0, 
	param1
	);
	ld.param.b32 	%r299, [retval0];
	} // callseq 17
$L__BB0_69:
	ld.shared.u32 	%r116, [%r109+12];
	ld.global.u32 	%r117, [%rd18+12];
	setp.eq.s32 	%p47, %r116, %r117;
	@%p47 bra 	$L__BB0_71;
	add.s32 	%r301, %r444, 3;
	st.local.v4.u32 	[%rd3], {%r5, %r301, %r116, %r117};
	cvta.global.u64 	%rd102, %rd113;
	{ // callseq 18, 0
	.param .b64 param0;
	st.param.b64 	[param0], %rd102;
	.param .b64 param1;
	st.param.b64 	[param1], %rd24;
	.param .b32 retval0;
	call.uni (retval0), 
	vprintf, 
	(
	param0, 
	param1
	);
	ld.param.b32 	%r302, [retval0];
	} // callseq 18
$L__BB0_71:
	ld.shared.u32 	%r118, [%r109+16];
	ld.global.u32 	%r119, [%rd18+16];
	setp.eq.s32 	%p48, %r118, %r119;
	@%p48 bra 	$L__BB0_73;
	add.s32 	%r304, %r444, 4;
	st.local.v4.u32 	[%rd3], {%r5, %r304, %r118, %r119};
	cvta.global.u64 	%rd105, %rd113;
	{ // callseq 19, 0
	.param .b64 param0;
	st.param.b64 	[param0], %rd105;
	.param .b64 param1;
	st.param.b64 	[param1], %rd24;
	.param .b32 retval0;
	call.uni (retval0), 
	vprintf, 
	(
	param0, 
	param1
	);
	ld.param.b32 	%r305, [retval0];
	} // callseq 19
$L__BB0_73:
	ld.shared.u32 	%r120, [%r109+20];
	ld.global.u32 	%r121, [%rd18+20];
	setp.eq.s32 	%p49, %r120, %r121;
	@%p49 bra 	$L__BB0_75;
	add.s32 	%r307, %r444, 5;
	st.local.v4.u32 	[%rd3], {%r5, %r307, %r120, %r121};
	cvta.global.u64 	%rd108, %rd113;
	{ // callseq 20, 0
	.param .b64 param0;
	st.param.b64 	[param0], %rd108;
	.param .b64 param1;
	st.param.b64 	[param1], %rd24;
	.param .b32 retval0;
	call.uni (retval0), 
	vprintf, 
	(
	param0, 
	param1
	);
	ld.param.b32 	%r308, [retval0];
	} // callseq 20
$L__BB0_75:
	ld.shared.u32 	%r122, [%r109+24];
	ld.global.u32 	%r123, [%rd18+24];
	setp.eq.s32 	%p50, %r122, %r123;
	@%p50 bra 	$L__BB0_77;
	add.s32 	%r310, %r444, 6;
	st.local.v4.u32 	[%rd3], {%r5, %r310, %r122, %r123};
	cvta.global.u64 	%rd111, %rd113;
	{ // callseq 21, 0
	.param .b64 param0;
	st.param.b64 	[param0], %rd111;
	.param .b64 param1;
	st.param.b64 	[param1], %rd24;
	.param .b32 retval0;
	call.uni (retval0), 
	vprintf, 
	(
	param0, 
	param1
	);
	ld.param.b32 	%r311, [retval0];
	} // callseq 21
$L__BB0_77:
	ld.shared.u32 	%r124, [%r109+28];
	ld.global.u32 	%r125, [%rd18+28];
	setp.eq.s32 	%p51, %r124, %r125;
	@%p51 bra 	$L__BB0_79;
	add.s32 	%r313, %r444, 7;
	st.local.v4.u32 	[%rd3], {%r5, %r313, %r124, %r125};
	cvta.global.u64 	%rd114, %rd113;
	{ // callseq 22, 0
	.param .b64 param0;
	st.param.b64 	[param0], %rd114;
	.param .b64 param1;
	st.param.b64 	[param1], %rd24;
	.param .b32 retval0;
	call.uni (retval0), 
	vprintf, 
	(
	param0, 
	param1
	);
	ld.param.b32 	%r314, [retval0];
	} // callseq 22
$L__BB0_79:
	add.s32 	%r444, %r444, 8;
	setp.ne.s32 	%p52, %r444, %r446;
	@%p52 bra 	$L__BB0_63;
$L__BB0_80:
	setp.eq.s32 	%p53, %r106, 0;
	@%p53 bra 	$L__BB0_101;
	and.b32  	%r128, %r181, 3;
	setp.lt.u32 	%p54, %r106, 4;
	@%p54 bra 	$L__BB0_91;
	add.s32 	%r316, %r446, %r104;
	shl.b32 	%r317, %r316, 2;
	add.s32 	%r129, %r227, %r317;
	ld.shared.u32 	%r130, [%r129];
	add.s32 	%r319, %r446, %r105;
	mul.wide.s32 	%rd116, %r319, 4;
	add.s64 	%rd19, %rd2, %rd116;
	ld.global.u32 	%r131, [%rd19];
	setp.eq.s32 	%p55, %r130, %r131;
	@%p55 bra 	$L__BB0_84;
	st.local.v4.u32 	[%rd3], {%r5, %r446, %r130, %r131};
	mov.u64 	%rd117, $str$1;
	cvta.global.u64 	%rd118, %rd117;
	{ // callseq 23, 0
	.param .b64 param0;
	st.param.b64 	[param0], %rd118;
	.param .b64 param1;
	st.param.b64 	[param1], %rd24;
	.param .b32 retval0;
	call.uni (retval0), 
	vprintf, 
	(
	param0, 
	param1
	);
	ld.param.b32 	%r320, [retval0];
	} // callseq 23
$L__BB0_84:
	ld.shared.u32 	%r132, [%r129+4];
	ld.global.u32 	%r133, [%rd19+4];
	setp.eq.s32 	%p56, %r132, %r133;
	@%p56 bra 	$L__BB0_86;
	add.s32 	%r322, %r446, 1;
	st.local.v4.u32 	[%rd3], {%r5, %r322, %r132, %r133};
	mov.u64 	%rd120, $str$1;
	cvta.global.u64 	%rd121, %rd120;
	{ // callseq 24, 0
	.param .b64 param0;
	st.param.b64 	[param0], %rd121;
	.param .b64 param1;
	st.param.b64 	[param1], %rd24;
	.param .b32 retval0;
	call.uni (retval0), 
	vprintf, 
	(
	param0, 
	param1
	);
	ld.param.b32 	%r323, [retval0];
	} // callseq 24
$L__BB0_86:
	ld.shared.u32 	%r134, [%r129+8];
	ld.global.u32 	%r135, [%rd19+8];
	setp.eq.s32 	%p57, %r134, %r135;
	@%p57 bra 	$L__BB0_88;
	add.s32 	%r325, %r446, 2;
	st.local.v4.u32 	[%rd3], {%r5, %r325, %r134, %r135};
	mov.u64 	%rd123, $str$1;
	cvta.global.u64 	%rd124, %rd123;
	{ // callseq 25, 0
	.param .b64 param0;
	st.param.b64 	[param0], %rd124;
	.param .b64 param1;
	st.param.b64 	[param1], %rd24;
	.param .b32 retval0;
	call.uni (retval0), 
	vprintf, 
	(
	param0, 
	param1
	);
	ld.param.b32 	%r326, [retval0];
	} // callseq 25
$L__BB0_88:
	ld.shared.u32 	%r136, [%r129+12];
	ld.global.u32 	%r137, [%rd19+12];
	setp.eq.s32 	%p58, %r136, %r137;
	@%p58 bra 	$L__BB0_90;
	add.s32 	%r328, %r446, 3;
	st.local.v4.u32 	[%rd3], {%r5, %r328, %r136, %r137};
	mov.u64 	%rd126, $str$1;
	cvta.global.u64 	%rd127, %rd126;
	{ // callseq 26, 0
	.param .b64 param0;
	st.param.b64 	[param0], %rd127;
	.param .b64 param1;
	st.param.b64 	[param1], %rd24;
	.param .b32 retval0;
	call.uni (retval0), 
	vprintf, 
	(
	param0, 
	param1
	);
	ld.param.b32 	%r329, [retval0];
	} // callseq 26
$L__BB0_90:
	add.s32 	%r446, %r446, 4;
$L__BB0_91:
	setp.eq.s32 	%p59, %r128, 0;
	@%p59 bra 	$L__BB0_101;
	setp.eq.s32 	%p60, %r128, 1;
	@%p60 bra 	$L__BB0_98;
	add.s32 	%r331, %r446, %r104;
	shl.b32 	%r332, %r331, 2;
	add.s32 	%r140, %r227, %r332;
	ld.shared.u32 	%r141, [%r140];
	add.s32 	%r334, %r446, %r105;
	mul.wide.s32 	%rd129, %r334, 4;
	add.s64 	%rd20, %rd2, %rd129;
	ld.global.u32 	%r142, [%rd20];
	setp.eq.s32 	%p61, %r141, %r142;
	@%p61 bra 	$L__BB0_95;
	st.local.v4.u32 	[%rd3], {%r5, %r446, %r141, %r142};
	mov.u64 	%rd130, $str$1;
	cvta.global.u64 	%rd131, %rd130;
	{ // callseq 27, 0
	.param .b64 param0;
	st.param.b64 	[param0], %rd131;
	.param .b64 param1;
	st.param.b64 	[param1], %rd24;
	.param .b32 retval0;
	call.uni (retval0), 
	vprintf, 
	(
	param0, 
	param1
	);
	ld.param.b32 	%r335, [retval0];
	} // callseq 27
$L__BB0_95:
	ld.shared.u32 	%r143, [%r140+4];
	ld.global.u32 	%r144, [%rd20+4];
	setp.eq.s32 	%p62, %r143, %r144;
	@%p62 bra 	$L__BB0_97;
	add.s32 	%r337, %r446, 1;
	st.local.v4.u32 	[%rd3], {%r5, %r337, %r143, %r144};
	mov.u64 	%rd133, $str$1;
	cvta.global.u64 	%rd134, %rd133;
	{ // callseq 28, 0
	.param .b64 param0;
	st.param.b64 	[param0], %rd134;
	.param .b64 param1;
	st.param.b64 	[param1], %rd24;
	.param .b32 retval0;
	call.uni (retval0), 
	vprintf, 
	(
	param0, 
	param1
	);
	ld.param.b32 	%r338, [retval0];
	} // callseq 28
$L__BB0_97:
	add.s32 	%r446, %r446, 2;
$L__BB0_98:
	and.b32  	%r340, %r181, 1;
	setp.eq.b32 	%p63, %r340, 1;
	not.pred 	%p64, %p63;
	@%p64 bra 	$L__BB0_101;
	add.s32 	%r341, %r446, %r104;
	shl.b32 	%r342, %r341, 2;
	add.s32 	%r344, %r227, %r342;
	ld.shared.u32 	%r147, [%r344];
	add.s32 	%r345, %r446, %r105;
	mul.wide.s32 	%rd136, %r345, 4;
	add.s64 	%rd137, %rd2, %rd136;
	ld.global.u32 	%r148, [%rd137];
	setp.eq.s32 	%p65, %r147, %r148;
	@%p65 bra 	$L__BB0_101;
	st.local.v4.u32 	[%rd3], {%r5, %r446, %r147, %r148};
	mov.u64 	%rd138, $str$1;
	cvta.global.u64 	%rd139, %rd138;
	{ // callseq 29, 0
	.param .b64 param0;
	st.param.b64 	[param0], %rd139;
	.param .b64 param1;
	st.param.b64 	[param1], %rd24;
	.param .b32 retval0;
	call.uni (retval0), 
	vprintf, 
	(
	param0, 
	param1
	);
	ld.param.b32 	%r346, [retval0];
	} // callseq 29
$L__BB0_101:
	setp.eq.s32 	%p66, %r181, 0;
	mov.b32 	%r461, 0;
	@%p66 bra 	$L__BB0_113;
	mul.lo.s32 	%r149, %r181, %r4;
	mul.lo.s32 	%r150, %r181, %r2;
	and.b32  	%r151, %r181, 7;
	setp.lt.u32 	%p67, %r181, 8;
	mov.b32 	%r456, 0;
	mov.u32 	%r461, %r456;
	@%p67 bra 	$L__BB0_105;
	and.b32  	%r456, %r181, -8;
	neg.s32 	%r450, %r456;
	shl.b32 	%r352, %r149, 2;
	add.s32 	%r354, %r352, %r227;
	add.s32 	%r449, %r354, 16;
	shl.b32 	%r355, %r2, 2;
	shl.b32 	%r356, %r180, 2;
	add.s32 	%r357, %r355, %r356;
	mad.lo.s32 	%r358, %r181, %r357, %r227;
	add.s32 	%r448, %r358, 16;
	mov.b32 	%r461, 0;
$L__BB0_104:
	.pragma "nounroll";
	ld.shared.u32 	%r359, [%r449+-16];
	ld.shared.u32 	%r360, [%r448+-16];
	mad.lo.s32 	%r361, %r360, %r359, %r461;
	ld.shared.u32 	%r362, [%r449+-12];
	ld.shared.u32 	%r363, [%r448+-12];
	mad.lo.s32 	%r364, %r363, %r362, %r361;
	ld.shared.u32 	%r365, [%r449+-8];
	ld.shared.u32 	%r366, [%r448+-8];
	mad.lo.s32 	%r367, %r366, %r365, %r364;
	ld.shared.u32 	%r368, [%r449+-4];
	ld.shared.u32 	%r369, [%r448+-4];
	mad.lo.s32 	%r370, %r369, %r368, %r367;
	ld.shared.u32 	%r371, [%r449];
	ld.shared.u32 	%r372, [%r448];
	mad.lo.s32 	%r373, %r372, %r371, %r370;
	ld.shared.u32 	%r374, [%r449+4];
	ld.shared.u32 	%r375, [%r448+4];
	mad.lo.s32 	%r376, %r375, %r374, %r373;
	ld.shared.u32 	%r377, [%r449+8];
	ld.shared.u32 	%r378, [%r448+8];
	mad.lo.s32 	%r379, %r378, %r377, %r376;
	ld.shared.u32 	%r380, [%r449+12];
	ld.shared.u32 	%r381, [%r448+12];
	mad.lo.s32 	%r461, %r381, %r380, %r379;
	add.s32 	%r450, %r450, 8;
	add.s32 	%r449, %r449, 32;
	add.s32 	%r448, %r448, 32;
	setp.ne.s32 	%p68, %r450, 0;
	@%p68 bra 	$L__BB0_104;
$L__BB0_105:
	setp.eq.s32 	%p69, %r151, 0;
	@%p69 bra 	$L__BB0_113;
	and.b32  	%r167, %r181, 3;
	setp.lt.u32 	%p70, %r151, 4;
	@%p70 bra 	$L__BB0_108;
	add.s32 	%r383, %r456, %r149;
	shl.b32 	%r384, %r383, 2;
	add.s32 	%r386, %r227, %r384;
	ld.shared.u32 	%r387, [%r386];
	add.s32 	%r388, %r456, %r150;
	shl.b32 	%r389, %r388, 2;
	add.s32 	%r390, %r59, %r389;
	ld.shared.u32 	%r391, [%r390];
	mad.lo.s32 	%r392, %r391, %r387, %r461;
	ld.shared.u32 	%r393, [%r386+4];
	ld.shared.u32 	%r394, [%r390+4];
	mad.lo.s32 	%r395, %r394, %r393, %r392;
	ld.shared.u32 	%r396, [%r386+8];
	ld.shared.u32 	%r397, [%r390+8];
	mad.lo.s32 	%r398, %r397, %r396, %r395;
	ld.shared.u32 	%r399, [%r386+12];
	ld.shared.u32 	%r400, [%r390+12];
	mad.lo.s32 	%r461, %r400, %r399, %r398;
	add.s32 	%r456, %r456, 4;
$L__BB0_108:
	setp.eq.s32 	%p71, %r167, 0;
	@%p71 bra 	$L__BB0_113;
	setp.eq.s32 	%p72, %r167, 1;
	@%p72 bra 	$L__BB0_111;
	add.s32 	%r402, %r456, %r149;
	shl.b32 	%r403, %r402, 2;
	add.s32 	%r405, %r227, %r403;
	ld.shared.u32 	%r406, [%r405];
	add.s32 	%r407, %r456, %r150;
	shl.b32 	%r408, %r407, 2;
	add.s32 	%r409, %r59, %r408;
	ld.shared.u32 	%r410, [%r409];
	mad.lo.s32 	%r411, %r410, %r406, %r461;
	ld.shared.u32 	%r412, [%r405+4];
	ld.shared.u32 	%r413, [%r409+4];
	mad.lo.s32 	%r461, %r413, %r412, %r411;
	add.s32 	%r456, %r456, 2;
$L__BB0_111:
	and.b32  	%r414, %r181, 1;
	setp.eq.b32 	%p73, %r414, 1;
	not.pred 	%p74, %p73;
	@%p74 bra 	$L__BB0_113;
	add.s32 	%r415, %r456, %r149;
	shl.b32 	%r416, %r415, 2;
	add.s32 	%r418, %r227, %r416;
	ld.shared.u32 	%r419, [%r418];
	add.s32 	%r420, %r456, %r150;
	shl.b32 	%r421, %r420, 2;
	add.s32 	%r422, %r59, %r421;
	ld.shared.u32 	%r423, [%r422];
	mad.lo.s32 	%r461, %r423, %r419, %r461;
$L__BB0_113:
	mad.lo.s32 	%r424, %r182, %r5, %r3;
	cvta.to.global.u64 	%rd141, %rd21;
	mul.wide.s32 	%rd142, %r424, 4;
	add.s64 	%rd143, %rd141, %rd142;
	st.global.u32 	[%rd143], %r461;
$L__BB0_114:
	ret;

}


// ===== COMPILED SASS (sm_100) =====

	.target	sm_100

	.elftype	@"ET_EXEC"


//--------------------- .note.nv.tkinfo           --------------------------
	.section	.note.nv.tkinfo,"",@"SHT_NOTE"
	.sectionflags	@"SHF_NOTE_NV_TKINFO"
	.tkinfo
        /*0018*/ 	.word	0x00000002
        /*0030*/ 	.string	""
        /*0030*/ 	.string	"ptxas"
        /*0030*/ 	.string	"Cuda compilation tools, release 13.0, V13.0.88"
        /*0030*/ 	.string	"Build cuda_13.0.r13.0/compiler.36424714_0"
        /*0030*/ 	.string	"-arch sm_100 -m 64 "



//--------------------- .note.nv.cuinfo           --------------------------
	.section	.note.nv.cuinfo,"",@"SHT_NOTE"
	.sectionflags	@"SHF_NOTE_NV_CUINFO"
        /*0018*/ 	.short	0x0002
        /*001a*/ 	.short	0x0064
        /*001c*/ 	.short	0x0082
	.zero		2


//--------------------- .nv.info                  --------------------------
	.section	.nv.info,"",@"SHT_CUDA_INFO"
	.align	4


	//----- nvinfo : EIATTR_REGCOUNT
	.align		4
        /*0000*/ 	.byte	0x04, 0x2f
        /*0002*/ 	.short	(.L_3 - .L_2)
	.align		4
.L_2:
        /*0004*/ 	.word	index@(_Z6matmulPKiS0_Piiiii)
        /*0008*/ 	.word	0x00000028


	//----- nvinfo : EIATTR_FRAME_SIZE
	.align		4
.L_3:
        /*000c*/ 	.byte	0x04, 0x11
        /*000e*/ 	.short	(.L_5 - .L_4)
	.align		4
.L_4:
        /*0010*/ 	.word	index@(_Z6matmulPKiS0_Piiiii)
        /*0014*/ 	.word	0x00000010


	//----- nvinfo : EIATTR_MIN_STACK_SIZE
	.align		4
.L_5:
        /*0018*/ 	.byte	0x04, 0x12
        /*001a*/ 	.short	(.L_7 - .L_6)
	.align		4
.L_6:
        /*001c*/ 	.word	index@(_Z6matmulPKiS0_Piiiii)
        /*0020*/ 	.word	0x00000010
.L_7:


//--------------------- .nv.compat                --------------------------
	.section	.nv.compat,"",@"SHT_CUDA_COMPAT_INFO"
	.align	4
        /*0000*/ 	.byte	0x02, 0x09, 0x00, 0x00, 0x02, 0x02, 0x01, 0x00, 0x02, 0x05, 0x05, 0x00, 0x03, 0x07, 0x01, 0x01
        /*0010*/ 	.byte	0x02, 0x03, 0x00, 0x00, 0x02, 0x06, 0x01, 0x00, 0x04, 0x0b, 0x08, 0x00, 0x09, 0x00, 0x00, 0x00
        /*0020*/ 	.byte	0x00, 0x00, 0x00, 0x00


//--------------------- .nv.info._Z6matmulPKiS0_Piiiii --------------------------
	.section	.nv.info._Z6matmulPKiS0_Piiiii,"",@"SHT_CUDA_INFO"
	.sectionflags	@""
	.align	4


	//----- nvinfo : EIATTR_CUDA_API_VERSION
	.align		4
        /*0000*/ 	.byte	0x04, 0x37
        /*0002*/ 	.short	(.L_9 - .L_8)
.L_8:
        /*0004*/ 	.word	0x00000082


	//----- nvinfo : EIATTR_KPARAM_INFO
	.align		4
.L_9:
        /*0008*/ 	.byte	0x04, 0x17
        /*000a*/ 	.short	(.L_11 - .L_10)
.L_10:
        /*000c*/ 	.word	0x00000000
        /*0010*/ 	.short	0x0006
        /*0012*/ 	.short	0x0024
        /*0014*/ 	.byte	0x00, 0xf0, 0x11, 0x00


	//----- nvinfo : EIATTR_KPARAM_INFO
	.align		4
.L_11:
        /*0018*/ 	.byte	0x04, 0x17
        /*001a*/ 	.short	(.L_13 - .L_12)
.L_12:
        /*001c*/ 	.word	0x00000000
        /*0020*/ 	.short	0x0005
        /*0022*/ 	.short	0x0020
        /*0024*/ 	.byte	0x00, 0xf0, 0x11, 0x00


	//----- nvinfo : EIATTR_KPARAM_INFO
	.align		4
.L_13:
        /*0028*/ 	.byte	0x04, 0x17
        /*002a*/ 	.short	(.L_15 - .L_14)
.L_14:
        /*002c*/ 	.word	0x00000000
        /*0030*/ 	.short	0x0004
        /*0032*/ 	.short	0x001c
        /*0034*/ 	.byte	0x00, 0xf0, 0x11, 0x00


	//----- nvinfo : EIATTR_KPARAM_INFO
	.align		4
.L_15:
        /*0038*/ 	.byte	0x04, 0x17
        /*003a*/ 	.short	(.L_17 - .L_16)
.L_16:
        /*003c*/ 	.word	0x00000000
        /*0040*/ 	.short	0x0003
        /*0042*/ 	.short	0x0018
        /*0044*/ 	.byte	0x00, 0xf0, 0x11, 0x00


	//----- nvinfo : EIATTR_KPARAM_INFO
	.align		4
.L_17:
        /*0048*/ 	.byte	0x04, 0x17
        /*004a*/ 	.short	(.L_19 - .L_18)
.L_18:
        /*004c*/ 	.word	0x00000000
        /*0050*/ 	.short	0x0002
        /*0052*/ 	.short	0x0010
        /*0054*/ 	.byte	0x00, 0xf5, 0x21, 0x00


	//----- nvinfo : EIATTR_KPARAM_INFO
	.align		4
.L_19:
        /*0058*/ 	.byte	0x04, 0x17
        /*005a*/ 	.short	(.L_21 - .L_20)
.L_20:
        /*005c*/ 	.word	0x00000000
        /*0060*/ 	.short	0x0001
        /*0062*/ 	.short	0x0008
        /*0064*/ 	.byte	0x00, 0xf5, 0x21, 0x00


	//----- nvinfo : EIATTR_KPARAM_INFO
	.align		4
.L_21:
        /*0068*/ 	.byte	0x04, 0x17
        /*006a*/ 	.short	(.L_23 - .L_22)
.L_22:
        /*006c*/ 	.word	0x00000000
        /*0070*/ 	.short	0x0000
        /*0072*/ 	.short	0x0000
        /*0074*/ 	.byte	0x00, 0xf5, 0x21, 0x00


	//----- nvinfo : EIATTR_SPARSE_MMA_MASK
	.align		4
.L_23:
        /*0078*/ 	.byte	0x03, 0x50
        /*007a*/ 	.short	0x0000


	//----- nvinfo : EIATTR_MAXREG_COUNT
	.align		4
        /*007c*/ 	.byte	0x03, 0x1b
        /*007e*/ 	.short	0x00ff


	//----- nvinfo : EIATTR_NUM_BARRIERS
	.align		4
        /*0080*/ 	.byte	0x02, 0x4c
        /*0082*/ 	.byte	0x01
	.zero		1


	//----- nvinfo : EIATTR_EXTERNS
	.align		4
        /*0084*/ 	.byte	0x04, 0x0f
        /*0086*/ 	.short	(.L_25 - .L_24)


	//   ....[0]....
	.align		4
.L_24:
        /*0088*/ 	.word	index@(vprintf)


	//----- nvinfo : EIATTR_MERCURY_ISA_VERSION
	.align		4
.L_25:
        /*008c*/ 	.byte	0x03, 0x5f
        /*008e*/ 	.short	0x0101


	//----- nvinfo : EIATTR_VRC_CTA_INIT_COUNT
	.align		4
        /*0090*/ 	.byte	0x02, 0x4a
	.zero		1
	.zero		1


	//----- nvinfo : EIATTR_SYSCALL_OFFSETS
	.align		4
        /*0094*/ 	.byte	0x04, 0x46
        /*0096*/ 	.short	(.L_27 - .L_26)


	//   ....[0]....
.L_26:
        /*0098*/ 	.word	0x00001a60


	//   ....[1]....
        /*009c*/ 	.word	0x00001ba0


	//   ....[2]....
        /*00a0*/ 	.word	0x00001ce0


	//   ....[3]....
        /*00a4*/ 	.word	0x00001e20


	//   ....[4]....
        /*00a8*/ 	.word	0x00001f60


	//   ....[5]....
        /*00ac*/ 	.word	0x000020a0


	//   ....[6]....
        /*00b0*/ 	.word	0x000021e0


	//   ....[7]....
        /*00b4*/ 	.word	0x00002320


	//   ....[8]....
        /*00b8*/ 	.word	0x00002550


	//   ....[9]....
        /*00bc*/ 	.word	0x00002680


	//   ....[10]....
        /*00c0*/ 	.word	0x000027b0


	//   ....[11]....
        /*00c4*/ 	.word	0x000028e0


	//   ....[12]....
        /*00c8*/ 	.word	0x00002ad0


	//   ....[13]....
        /*00cc*/ 	.word	0x00002c00


	//   ....[14]....
        /*00d0*/ 	.word	0x00002dc0


	//   ....[15]....
        /*00d4*/ 	.word	0x00003000


	//   ....[16]....
        /*00d8*/ 	.word	0x00003120


	//   ....[17]....
        /*00dc*/ 	.word	0x00003240


	//   ....[18]....
        /*00e0*/ 	.word	0x00003360


	//   ....[19]....
        /*00e4*/ 	.word	0x00003480


	//   ....[20]....
        /*00e8*/ 	.word	0x000035a0


	//   ....[21]....
        /*00ec*/ 	.word	0x000036c0


	//   ....[22]....
        /*00f0*/ 	.word	0x000037e0


	//   ....[23]....
        /*00f4*/ 	.word	0x00003a10


	//   ....[24]....
        /*00f8*/ 	.word	0x00003b20


	//   ....[25]....
        /*00fc*/ 	.word	0x00003c30


	//   ....[26]....
        /*0100*/ 	.word	0x00003d40


	//   ....[27]....
        /*0104*/ 	.word	0x00003f30


	//   ....[28]....
        /*0108*/ 	.word	0x00004040


	//   ....[29]....
        /*010c*/ 	.word	0x000041f0


	//----- nvinfo : EIATTR_EXIT_INSTR_OFFSETS
	.align		4
.L_27:
        /*0110*/ 	.byte	0x04, 0x1c
        /*0112*/ 	.short	(.L_29 - .L_28)


	//   ....[0]....
.L_28:
        /*0114*/ 	.word	0x00000120


	//   ....[1]....
        /*0118*/ 	.word	0x000048b0


	//----- nvinfo : EIATTR_CRS_STACK_SIZE
	.align		4
.L_29:
        /*011c*/ 	.byte	0x04, 0x1e
        /*011e*/ 	.short	(.L_31 - .L_30)
.L_30:
        /*0120*/ 	.word	0x00000000


	//----- nvinfo : EIATTR_CBANK_PARAM_SIZE
	.align		4
.L_31:
        /*0124*/ 	.byte	0x03, 0x19
        /*0126*/ 	.short	0x0028


	//----- nvinfo : EIATTR_PARAM_CBANK
	.align		4
        /*0128*/ 	.byte	0x04, 0x0a
        /*012a*/ 	.short	(.L_33 - .L_32)
	.align		4
.L_32:
        /*012c*/ 	.word	index@(.nv.constant0._Z6matmulPKiS0_Piiiii)
        /*0130*/ 	.short	0x0380
        /*0132*/ 	.short	0x0028


	//----- nvinfo : EIATTR_SW_WAR
	.align		4
.L_33:
        /*0134*/ 	.byte	0x04, 0x36
        /*0136*/ 	.short	(.L_35 - .L_34)
.L_34:
        /*0138*/ 	.word	0x00000008
.L_35:


//--------------------- .nv.callgraph             --------------------------
	.section	.nv.callgraph,"",@"SHT_CUDA_CALLGRAPH"
	.align	4
	.sectionentsize	8
	.align		4
        /*0000*/ 	.word	0x00000000
	.align		4
        /*0004*/ 	.word	0xffffffff
	.align		4
        /*0008*/ 	.word	index@(_Z6matmulPKiS0_Piiiii)
	.align		4
        /*000c*/ 	.word	index@(vprintf)
	.align		4
        /*0010*/ 	.word	0x00000000
	.align		4
        /*0014*/ 	.word	0xfffffffe
	.align		4
        /*0018*/ 	.word	0x00000000
	.align		4
        /*001c*/ 	.word	0xfffffffd
	.align		4
        /*0020*/ 	.word	0x00000000
	.align		4
        /*0024*/ 	.word	0xfffffffc


//--------------------- .nv.constant4             --------------------------
	.section	.nv.constant4,"a",@progbits
	.align	8
	.align		8
.nv.constant4:
        /*0000*/ 	.dword	vprintf
	.align		8
        /*0008*/ 	.dword	$str
	.align		8
        /*0010*/ 	.dword	$str$1


//--------------------- .text._Z6matmulPKiS0_Piiiii --------------------------
	.section	.text._Z6matmulPKiS0_Piiiii,"ax",@progbits
	.align	128
        .global         _Z6matmulPKiS0_Piiiii
        .type           _Z6matmulPKiS0_Piiiii,@function
        .size           _Z6matmulPKiS0_Piiiii,(.L_x_101 - _Z6matmulPKiS0_Piiiii)
        .other          _Z6matmulPKiS0_Piiiii,@"STO_CUDA_ENTRY STV_DEFAULT"
_Z6matmulPKiS0_Piiiii:
.text._Z6matmulPKiS0_Piiiii:
[----:B------:R-:W0:Y:S01]  /*0000*/  LDC R1, c[0x0][0x37c] ;  /* 0x0000df00ff017b82 */ /* 0x000e220000000800 */
[----:B------:R-:W1:Y:S01]  /*0010*/  S2R R2, SR_TID.X ;  /* 0x0000000000027919 */ /* 0x000e620000002100 */
[----:B------:R-:W2:Y:S06]  /*0020*/  LDCU UR5, c[0x0][0x2fc] ;  /* 0x00005f80ff0577ac */ /* 0x000eac0008000800 */
[----:B------:R-:W1:Y:S01]  /*0030*/  S2UR UR6, SR_CTAID.X ;  /* 0x00000000000679c3 */ /* 0x000e620000002500 */
[----:B0-----:R-:W-:Y:S01]  /*0040*/  VIADD R1, R1, 0xfffffff0 ;  /* 0xfffffff001017836 */ /* 0x001fe20000000000 */
[----:B------:R-:W0:Y:S01]  /*0050*/  S2R R12, SR_TID.Y ;  /* 0x00000000000c7919 */ /* 0x000e220000002200 */
[----:B------:R-:W3:Y:S01]  /*0060*/  LDCU UR8, c[0x0][0x39c] ;  /* 0x00007380ff0877ac */ /* 0x000ee20008000800 */
[----:B------:R-:W4:Y:S04]  /*0070*/  LDCU UR4, c[0x0][0x2f8] ;  /* 0x00005f00ff0477ac */ /* 0x000f280008000800 */
[----:B------:R-:W1:Y:S08]  /*0080*/  LDC R25, c[0x0][0x360] ;  /* 0x0000d800ff197b82 */ /* 0x000e700000000800 */
[----:B------:R-:W0:Y:S08]  /*0090*/  S2UR UR7, SR_CTAID.Y ;  /* 0x00000000000779c3 */ /* 0x000e300000002600 */
[----:B------:R-:W0:Y:S01]  /*00a0*/  LDC R3, c[0x0][0x364] ;  /* 0x0000d900ff037b82 */ /* 0x000e220000000800 */
[----:B----4-:R-:W-:-:S05]  /*00b0*/  IADD3 R23, P1, PT, R1, UR4, RZ ;  /* 0x0000000401177c10 */ /* 0x010fca000ff3e0ff */
[----:B--2---:R-:W-:Y:S02]  /*00c0*/  IMAD.X R22, RZ, RZ, UR5, P1 ;  /* 0x00000005ff167e24 */ /* 0x004fe400088e06ff */
[----:B------:R-:W2:Y:S01]  /*00d0*/  LDC R0, c[0x0][0x3a4] ;  /* 0x0000e900ff007b82 */ /* 0x000ea20000000800 */
[----:B-1----:R-:W-:Y:S02]  /*00e0*/  IMAD R25, R25, UR6, R2 ;  /* 0x0000000619197c24 */ /* 0x002fe4000f8e0202 */
[----:B0-----:R-:W-:-:S03]  /*00f0*/  IMAD R28, R3, UR7, R12 ;  /* 0x00000007031c7c24 */ /* 0x001fc6000f8e020c */
[----:B--2---:R-:W-:-:S04]  /*0100*/  ISETP.GE.AND P0, PT, R25, R0, PT ;  /* 0x000000001900720c */ /* 0x004fc80003f06270 */
[----:B---3--:R-:W-:-:S13]  /*0110*/  ISETP.GE.OR P0, PT, R28, UR8, P0 ;  /* 0x000000081c007c0c */ /* 0x008fda0008706670 */
[----:B------:R-:W-:Y:S05]  /*0120*/  @P0 EXIT ;  /* 0x000000000000094d */ /* 0x000fea0003800000 */
[----:B------:R-:W0:Y:S08]  /*0130*/  LDC R14, c[0x0][0x398] ;  /* 0x0000e600ff0e7b82 */ /* 0x000e300000000800 */
[----:B------:R-:W1:Y:S01]  /*0140*/  LDC R3, c[0x0][0x3a0] ;  /* 0x0000e800ff037b82 */ /* 0x000e620000000800 */
[-C--:B0-----:R-:W-:Y:S02]  /*0150*/  IABS R6, R14.reuse ;  /* 0x0000000e00067213 */ /* 0x081fe40000000000 */
[----:B------:R-:W-:-:S02]  /*0160*/  LOP3.LUT R13, RZ, R14, RZ, 0x33, !PT ;  /* 0x0000000eff0d7212 */ /* 0x000fc400078e33ff */
[----:B------:R-:W0:Y:S01]  /*0170*/  I2F.RP R7, R6 ;  /* 0x0000000600077306 */ /* 0x000e220000209400 */
[----:B-1----:R-:W-:Y:S02]  /*0180*/  IABS R8, R3 ;  /* 0x0000000300087213 */ /* 0x002fe40000000000 */
[----:B------:R-:W-:-:S05]  /*0190*/  ISETP.GE.AND P2, PT, R3, RZ, PT ;  /* 0x000000ff0300720c */ /* 0x000fca0003f46270 */
[----:B0-----:R-:W0:Y:S02]  /*01a0*/  MUFU.RCP R7, R7 ;  /* 0x0000000700077308 */ /* 0x001e240000001000 */
[----:B0-----:R-:W-:-:S06]  /*01b0*/  IADD3 R4, PT, PT, R7, 0xffffffe, RZ ;  /* 0x0ffffffe07047810 */ /* 0x001fcc0007ffe0ff */
[----:B------:R0:W1:Y:S02]  /*01c0*/  F2I.FTZ.U32.TRUNC.NTZ R5, R4 ;  /* 0x0000000400057305 */ /* 0x000064000021f000 */
[----:B0-----:R-:W-:Y:S02]  /*01d0*/  IMAD.MOV.U32 R4, RZ, RZ, RZ ;  /* 0x000000ffff047224 */ /* 0x001fe400078e00ff */
[----:B-1----:R-:W-:-:S04]  /*01e0*/  IMAD.MOV R9, RZ, RZ, -R5 ;  /* 0x000000ffff097224 */ /* 0x002fc800078e0a05 */
[----:B------:R-:W-:-:S04]  /*01f0*/  IMAD R9, R9, R6, RZ ;  /* 0x0000000609097224 */ /* 0x000fc800078e02ff */
[----:B------:R-:W-:Y:S01]  /*0200*/  IMAD.HI.U32 R5, R5, R9, R4 ;  /* 0x0000000905057227 */ /* 0x000fe200078e0004 */
[----:B------:R-:W-:-:S05]  /*0210*/  MOV R9, R8 ;  /* 0x0000000800097202 */ /* 0x000fca0000000f00 */
[----:B------:R-:W-:-:S04]  /*0220*/  IMAD.HI.U32 R5, R5, R9, RZ ;  /* 0x0000000905057227 */ /* 0x000fc800078e00ff */
[----:B------:R-:W-:-:S04]  /*0230*/  IMAD.MOV R7, RZ, RZ, -R5 ;  /* 0x000000ffff077224 */ /* 0x000fc800078e0a05 */
[----:B------:R-:W-:-:S05]  /*0240*/  IMAD R7, R6, R7, R9 ;  /* 0x0000000706077224 */ /* 0x000fca00078e0209 */
[----:B------:R-:W-:-:S13]  /*0250*/  ISETP.GT.U32.AND P0, PT, R6, R7, PT ;  /* 0x000000070600720c */ /* 0x000fda0003f04070 */
[----:B------:R-:W-:-:S05]  /*0260*/  @!P0 IMAD.IADD R7, R7, 0x1, -R6 ;  /* 0x0000000107078824 */ /* 0x000fca00078e0a06 */
[----:B------:R-:W-:Y:S02]  /*0270*/  ISETP.GT.U32.AND P1, PT, R6, R7, PT ;  /* 0x000000070600720c */ /* 0x000fe40003f24070 */
[----:B------:R-:W-:-:S04]  /*0280*/  IADD3 R4, PT, PT, R7, -R6, RZ ;  /* 0x8000000607047210 */ /* 0x000fc80007ffe0ff */
[----:B------:R-:W-:Y:S02]  /*0290*/  SEL R4, R4, R7, !P1 ;  /* 0x0000000704047207 */ /* 0x000fe40004800000 */
[----:B------:R-:W-:-:S03]  /*02a0*/  ISETP.NE.AND P1, PT, R14, RZ, PT ;  /* 0x000000ff0e00720c */ /* 0x000fc60003f25270 */
[----:B------:R-:W-:-:S05]  /*02b0*/  @!P2 IMAD.MOV R4, RZ, RZ, -R4 ;  /* 0x000000ffff04a224 */ /* 0x000fca00078e0a04 */
[----:B------:R-:W-:-:S04]  /*02c0*/  SEL R4, R13, R4, !P1 ;  /* 0x000000040d047207 */ /* 0x000fc80004800000 */
[----:B------:R-:W-:-:S13]  /*02d0*/  ISETP.NE.AND P2, PT, R4, RZ, PT ;  /* 0x000000ff0400720c */ /* 0x000fda0003f45270 */
[----:B------:R-:W-:Y:S05]  /*02e0*/  @P2 BRA `(.L_x_0) ;  /* 0x0000000000302947 */ /* 0x000fea0003800000 */
[----:B------:R-:W-:-:S04]  /*02f0*/  IMAD.MOV R4, RZ, RZ, -R5 ;  /* 0x000000ffff047224 */ /* 0x000fc800078e0a05 */
[----:B------:R-:W-:Y:S01]  /*0300*/  IMAD R9, R6, R4, R9 ;  /* 0x0000000406097224 */ /* 0x000fe200078e0209 */
[----:B------:R-:W-:-:S04]  /*0310*/  LOP3.LUT R4, R3, R14, RZ, 0x3c, !PT ;  /* 0x0000000e03047212 */ /* 0x000fc800078e3cff */
[-C--:B------:R-:W-:Y:S02]  /*0320*/  @!P0 IADD3 R9, PT, PT, R9, -R6.reuse, RZ ;  /* 0x8000000609098210 */ /* 0x080fe40007ffe0ff */
[----:B------:R-:W-:Y:S01]  /*0330*/  ISETP.GE.AND P3, PT, R4, RZ, PT ;  /* 0x000000ff0400720c */ /* 0x000fe20003f66270 */
[----:B------:R-:W-:Y:S01]  /*0340*/  VIADD R4, R5, 0x1 ;  /* 0x0000000105047836 */ /* 0x000fe20000000000 */
[----:B------:R-:W-:-:S04]  /*0350*/  ISETP.GE.U32.AND P2, PT, R9, R6, PT ;  /* 0x000000060900720c */ /* 0x000fc80003f46070 */
[----:B------:R-:W-:-:S09]  /*0360*/  SEL R4, R4, R5, !P0 ;  /* 0x0000000504047207 */ /* 0x000fd20004000000 */
[----:B------:R-:W-:-:S05]  /*0370*/  @P2 VIADD R4, R4, 0x1 ;  /* 0x0000000104042836 */ /* 0x000fca0000000000 */
[----:B------:R-:W-:-:S04]  /*0380*/  @!P3 IADD3 R4, PT, PT, -R4, RZ, RZ ;  /* 0x000000ff0404b210 */ /* 0x000fc80007ffe1ff */
[----:B------:R-:W-:Y:S01]  /*0390*/  SEL R13, R13, R4, !P1 ;  /* 0x000000040d0d7207 */ /* 0x000fe20004800000 */
[----:B------:R-:W-:Y:S06]  /*03a0*/  BRA `(.L_x_1) ;  /* 0x0000000000207947 */ /* 0x000fec0003800000 */
.L_x_0:
[----:B------:R-:W-:Y:S01]  /*03b0*/  ISETP.GE.U32.AND P2, PT, R7, R6, PT ;  /* 0x000000060700720c */ /* 0x000fe20003f46070 */
[----:B------:R-:W-:Y:S01]  /*03c0*/  @!P0 VIADD R5, R5, 0x1 ;  /* 0x0000000105058836 */ /* 0x000fe20000000000 */
[----:B------:R-:W-:-:S04]  /*03d0*/  LOP3.LUT R4, R3, R14, RZ, 0x3c, !PT ;  /* 0x0000000e03047212 */ /* 0x000fc800078e3cff */
[----:B------:R-:W-:-:S07]  /*03e0*/  ISETP.GE.AND P3, PT, R4, RZ, PT ;  /* 0x000000ff0400720c */ /* 0x000fce0003f66270 */
[----:B------:R-:W-:-:S06]  /*03f0*/  @P2 VIADD R5, R5, 0x1 ;  /* 0x0000000105052836 */ /* 0x000fcc0000000000 */
[----:B------:R-:W-:-:S04]  /*0400*/  @!P3 IADD3 R5, PT, PT, -R5, RZ, RZ ;  /* 0x000000ff0505b210 */ /* 0x000fc80007ffe1ff */
[----:B------:R-:W-:-:S05]  /*0410*/  SEL R13, R13, R5, !P1 ;  /* 0x000000050d0d7207 */ /* 0x000fca0004800000 */
[----:B------:R-:W-:-:S07]  /*0420*/  VIADD R13, R13, 0x1 ;  /* 0x000000010d0d7836 */ /* 0x000fce0000000000 */
.L_x_1:
[----:B------:R-:W-:Y:S01]  /*0430*/  IMAD R4, R2, R13, RZ ;  /* 0x0000000d02047224 */ /* 0x000fe200078e02ff */
[----:B------:R-:W0:Y:S01]  /*0440*/  LDCU.64 UR36, c[0x0][0x358] ;  /* 0x00006b00ff2477ac */ /* 0x000e220008000a00 */
[----:B------:R-:W-:Y:S03]  /*0450*/  BSSY.RECONVERGENT B0, `(.L_x_2) ;  /* 0x0000090000007945 */ /* 0x000fe60003800200 */
[----:B------:R-:W-:-:S04]  /*0460*/  VIMNMX.U32 R8, PT, PT, R4, R3, PT ;  /* 0x0000000304087248 */ /* 0x000fc80003fe0000 */
[----:B------:R-:W-:-:S04]  /*0470*/  VIADDMNMX R17, R8, R13, R3, PT ;  /* 0x0000000d08117246 */ /* 0x000fc80003800103 */
[----:B------:R-:W-:-:S13]  /*0480*/  ISETP.NE.AND P0, PT, R8, R17, PT ;  /* 0x000000110800720c */ /* 0x000fda0003f05270 */
[----:B0-----:R-:W-:Y:S05]  /*0490*/  @!P0 BRA `(.L_x_3) ;  /* 0x00000008002c8947 */ /* 0x001fea0003800000 */
[--C-:B------:R-:W-:Y:S01]  /*04a0*/  IMAD.IADD R4, R17, 0x1, -R8.reuse ;  /* 0x0000000111047824 */ /* 0x100fe200078e0a08 */
[----:B------:R-:W-:Y:S01]  /*04b0*/  IADD3 R5, PT, PT, R8, -R17, RZ ;  /* 0x8000001108057210 */ /* 0x000fe20007ffe0ff */
[----:B------:R-:W-:Y:S01]  /*04c0*/  BSSY.RECONVERGENT B1, `(.L_x_4) ;  /* 0x0000016000017945 */ /* 0x000fe20003800200 */
[----:B------:R-:W-:Y:S02]  /*04d0*/  IMAD.MOV.U32 R15, RZ, RZ, R8 ;  /* 0x000000ffff0f7224 */ /* 0x000fe400078e0008 */
[----:B------:R-:W-:Y:S02]  /*04e0*/  LOP3.LUT P0, R7, R4, 0x3, RZ, 0xc0, !PT ;  /* 0x0000000304077812 */ /* 0x000fe4000780c0ff */
[----:B------:R-:W-:-:S11]  /*04f0*/  ISETP.GT.U32.AND P1, PT, R5, -0x4, PT ;  /* 0xfffffffc0500780c */ /* 0x000fd60003f24070 */
[----:B------:R-:W-:Y:S05]  /*0500*/  @!P0 BRA `(.L_x_5) ;  /* 0x0000000000448947 */ /* 0x000fea0003800000 */
[----:B------:R-:W0:Y:S01]  /*0510*/  S2UR UR5, SR_CgaCtaId ;  /* 0x00000000000579c3 */ /* 0x000e220000008800 */
[----:B------:R-:W-:Y:S01]  /*0520*/  UMOV UR4, 0x400 ;  /* 0x0000040000047882 */ /* 0x000fe20000000000 */
[-CC-:B------:R-:W-:Y:S01]  /*0530*/  IMAD R6, R12, R3.reuse, R8.reuse ;  /* 0x000000030c067224 */ /* 0x180fe200078e0208 */
[----:B------:R-:W-:Y:S01]  /*0540*/  IADD3 R10, PT, PT, -R7, RZ, RZ ;  /* 0x000000ff070a7210 */ /* 0x000fe20007ffe1ff */
[----:B------:R-:W-:Y:S02]  /*0550*/  IMAD.IADD R15, R8, 0x1, R7 ;  /* 0x00000001080f7824 */ /* 0x000fe400078e0207 */
[----:B------:R-:W-:Y:S02]  /*0560*/  IMAD R9, R28, R3, R8 ;  /* 0x000000031c097224 */ /* 0x000fe400078e0208 */
[----:B------:R-:W1:Y:S01]  /*0570*/  LDC.64 R4, c[0x0][0x380] ;  /* 0x0000e000ff047b82 */ /* 0x000e620000000a00 */
[----:B0-----:R-:W-:-:S06]  /*0580*/  ULEA UR4, UR5, UR4, 0x18 ;  /* 0x0000000405047291 */ /* 0x001fcc000f8ec0ff */
[----:B------:R-:W-:-:S07]  /*0590*/  LEA R8, R6, UR4, 0x2 ;  /* 0x0000000406087c11 */ /* 0x000fce000f8e10ff */
.L_x_6:
[----:B-1----:R-:W-:-:S06]  /*05a0*/  IMAD.WIDE R6, R9, 0x4, R4 ;  /* 0x0000000409067825 */ /* 0x002fcc00078e0204 */
[----:B------:R-:W2:Y:S01]  /*05b0*/  LDG.E R7, desc[UR36][R6.64] ;  /* 0x0000002406077981 */ /* 0x000ea2000c1e1900 */
[----:B------:R-:W-:Y:S02]  /*05c0*/  VIADD R10, R10, 0x1 ;  /* 0x000000010a0a7836 */ /* 0x000fe40000000000 */
[----:B------:R-:W-:-:S03]  /*05d0*/  VIADD R9, R9, 0x1 ;  /* 0x0000000109097836 */ /* 0x000fc60000000000 */
[----:B------:R-:W-:Y:S01]  /*05e0*/  ISETP.NE.AND P0, PT, R10, RZ, PT ;  /* 0x000000ff0a00720c */ /* 0x000fe20003f05270 */
[----:B--2---:R0:W-:Y:S02]  /*05f0*/  STS [R8], R7 ;  /* 0x0000000708007388 */ /* 0x0041e40000000800 */
[----:B0-----:R-:W-:-:S10]  /*0600*/  IADD3 R8, PT, PT, R8, 0x4, RZ ;  /* 0x0000000408087810 */ /* 0x001fd40007ffe0ff */
[----:B------:R-:W-:Y:S05]  /*0610*/  @P0 BRA `(.L_x_6) ;  /* 0xfffffffc00e00947 */ /* 0x000fea000383ffff */
.L_x_5:
[----:B------:R-:W-:Y:S05]  /*0620*/  BSYNC.RECONVERGENT B1 ;  /* 0x0000000000017941 */ /* 0x000fea0003800200 */
.L_x_4:
[----:B------:R-:W-:Y:S05]  /*0630*/  @P1 BRA `(.L_x_3) ;  /* 0x0000000400c41947 */ /* 0x000fea0003800000 */
[----:B------:R-:W0:Y:S01]  /*0640*/  S2UR UR7, SR_CgaCtaId ;  /* 0x00000000000779c3 */ /* 0x000e220000008800 */
[----:B------:R-:W1:Y:S01]  /*0650*/  LDCU.64 UR4, c[0x0][0x380] ;  /* 0x00007000ff0477ac */ /* 0x000e620008000a00 */
[----:B------:R-:W-:Y:S01]  /*0660*/  IMAD.IADD R17, R15, 0x1, -R17 ;  /* 0x000000010f117824 */ /* 0x000fe200078e0a11 */
[----:B------:R-:W-:Y:S01]  /*0670*/  BSSY.RELIABLE B1, `(.L_x_7) ;  /* 0x000005f000017945 */ /* 0x000fe20003800100 */
[-CC-:B------:R-:W-:Y:S01]  /*0680*/  IMAD R4, R12, R3.reuse, R15.reuse ;  /* 0x000000030c047224 */ /* 0x180fe200078e020f */
[----:B------:R-:W-:Y:S01]  /*0690*/  UMOV UR6, 0x400 ;  /* 0x0000040000067882 */ /* 0x000fe20000000000 */
[----:B------:R-:W-:Y:S01]  /*06a0*/  IMAD R15, R28, R3, R15 ;  /* 0x000000031c0f7224 */ /* 0x000fe200078e020f */
[----:B------:R-:W-:Y:S01]  /*06b0*/  ISETP.GE.AND P0, PT, R17, RZ, PT ;  /* 0x000000ff1100720c */ /* 0x000fe20003f06270 */
[----:B-1----:R-:W-:-:S04]  /*06c0*/  UIADD3 UR4, UP0, UPT, UR4, 0x8, URZ ;  /* 0x0000000804047890 */ /* 0x002fc8000ff1e0ff */
[----:B------:R-:W-:Y:S02]  /*06d0*/  UIADD3.X UR5, UPT, UPT, URZ, UR5, URZ, UP0, !UPT ;  /* 0x00000005ff057290 */ /* 0x000fe400087fe4ff */
[----:B0-----:R-:W-:-:S04]  /*06e0*/  ULEA UR6, UR7, UR6, 0x18 ;  /* 0x0000000607067291 */ /* 0x001fc8000f8ec0ff */
[----:B------:R-:W-:Y:S02]  /*06f0*/  MOV R5, UR5 ;  /* 0x0000000500057c02 */ /* 0x000fe40008000f00 */
[----:B------:R-:W-:Y:S01]  /*0700*/  LEA R16, R4, UR6, 0x2 ;  /* 0x0000000604107c11 */ /* 0x000fe2000f8e10ff */
[----:B------:R-:W-:-:S04]  /*0710*/  IMAD.U32 R4, RZ, RZ, UR4 ;  /* 0x00000004ff047e24 */ /* 0x000fc8000f8e00ff */
[----:B------:R-:W-:Y:S01]  /*0720*/  VIADD R16, R16, 0x8 ;  /* 0x0000000810107836 */ /* 0x000fe20000000000 */
[----:B------:R-:W-:Y:S06]  /*0730*/  @P0 BRA `(.L_x_8) ;  /* 0x0000000400480947 */ /* 0x000fec0003800000 */
[----:B------:R-:W-:Y:S01]  /*0740*/  IMAD.MOV R6, RZ, RZ, -R17 ;  /* 0x000000ffff067224 */ /* 0x000fe200078e0a11 */
[----:B------:R-:W-:Y:S01]  /*0750*/  BSSY.RECONVERGENT B2, `(.L_x_9) ;  /* 0x0000031000027945 */ /* 0x000fe20003800200 */
[----:B------:R-:W-:-:S03]  /*0760*/  PLOP3.LUT P0, PT, PT, PT, PT, 0x80, 0x8 ;  /* 0x000000000008781c */ /* 0x000fc60003f0f070 */
[----:B------:R-:W-:-:S13]  /*0770*/  ISETP.GT.AND P1, PT, R6, 0xc, PT ;  /* 0x0000000c0600780c */ /* 0x000fda0003f24270 */
[----:B------:R-:W-:Y:S05]  /*0780*/  @!P1 BRA `(.L_x_10) ;  /* 0x0000000000b49947 */ /* 0x000fea0003800000 */
[----:B------:R-:W-:-:S13]  /*0790*/  PLOP3.LUT P0, PT, PT, PT, PT, 0x8, 0x80 ;  /* 0x000000000080781c */ /* 0x000fda0003f0e170 */
.L_x_11:
[----:B------:R-:W-:-:S05]  /*07a0*/  IMAD.WIDE R6, R15, 0x4, R4 ;  /* 0x000000040f067825 */ /* 0x000fca00078e0204 */
[----:B------:R-:W2:Y:S04]  /*07b0*/  LDG.E R35, desc[UR36][R6.64+-0x8] ;  /* 0xfffff82406237981 */ /* 0x000ea8000c1e1900 */
[----:B------:R-:W3:Y:S01]  /*07c0*/  LDG.E R37, desc[UR36][R6.64+-0x4] ;  /* 0xfffffc2406257981 */ /* 0x000ee2000c1e1900 */
[C---:B------:R-:W-:Y:S01]  /*07d0*/  IADD3 R9, PT, PT, R15.reuse, 0x4, RZ ;  /* 0x000000040f097810 */ /* 0x040fe20007ffe0ff */
[----:B------:R-:W-:Y:S02]  /*07e0*/  VIADD R11, R15, 0x8 ;  /* 0x000000080f0b7836 */ /* 0x000fe40000000000 */
[----:B------:R-:W4:Y:S02]  /*07f0*/  LDG.E R27, desc[UR36][R6.64] ;  /* 0x00000024061b7981 */ /* 0x000f24000c1e1900 */
[----:B------:R-:W-:-:S02]  /*0800*/  IMAD.WIDE R8, R9, 0x4, R4 ;  /* 0x0000000409087825 */ /* 0x000fc400078e0204 */
[----:B------:R0:W5:Y:S02]  /*0810*/  LDG.E R33, desc[UR36][R6.64+0x4] ;  /* 0x0000042406217981 */ /* 0x000164000c1e1900 */
[----:B------:R-:W-:Y:S02]  /*0820*/  IMAD.WIDE R10, R11, 0x4, R4 ;  /* 0x000000040b0a7825 */ /* 0x000fe400078e0204 */
[----:B------:R-:W5:Y:S04]  /*0830*/  LDG.E R21, desc[UR36][R8.64+-0x8] ;  /* 0xfffff82408157981 */ /* 0x000f68000c1e1900 */
[----:B------:R-:W5:Y:S01]  /*0840*/  LDG.E R29, desc[UR36][R8.64+-0x4] ;  /* 0xfffffc24081d7981 */ /* 0x000f62000c1e1900 */
[----:B0-----:R-:W-:-:S03]  /*0850*/  VIADD R7, R15, 0xc ;  /* 0x0000000c0f077836 */ /* 0x001fc60000000000 */
[----:B------:R-:W5:Y:S01]  /*0860*/  LDG.E R19, desc[UR36][R8.64] ;  /* 0x0000002408137981 */ /* 0x000f62000c1e1900 */
[----:B------:R-:W-:-:S03]  /*0870*/  IMAD.WIDE R6, R7, 0x4, R4 ;  /* 0x0000000407067825 */ /* 0x000fc600078e0204 */
[----:B------:R-:W5:Y:S04]  /*0880*/  LDG.E R31, desc[UR36][R8.64+0x4] ;  /* 0x00000424081f7981 */ /* 0x000f68000c1e1900 */
[----:B------:R-:W5:Y:S04]  /*0890*/  LDG.E R18, desc[UR36][R10.64+-0x8] ;  /* 0xfffff8240a127981 */ /* 0x000f68000c1e1900 */
[----:B------:R-:W5:Y:S04]  /*08a0*/  LDG.E R24, desc[UR36][R10.64+-0x4] ;  /* 0xfffffc240a187981 */ /* 0x000f68000c1e1900 */
[----:B------:R-:W5:Y:S04]  /*08b0*/  LDG.E R20, desc[UR36][R10.64] ;  /* 0x000000240a147981 */ /* 0x000f68000c1e1900 */
[----:B------:R-:W5:Y:S04]  /*08c0*/  LDG.E R26, desc[UR36][R10.64+0x4] ;  /* 0x000004240a1a7981 */ /* 0x000f68000c1e1900 */
[----:B------:R-:W5:Y:S04]  /*08d0*/  LDG.E R9, desc[UR36][R6.64+-0x8] ;  /* 0xfffff82406097981 */ /* 0x000f68000c1e1900 */
[----:B------:R-:W5:Y:S04]  /*08e0*/  LDG.E R8, desc[UR36][R6.64+0x4] ;  /* 0x0000042406087981 */ /* 0x000f68000c1e1900 */
[----:B--2---:R0:W-:Y:S04]  /*08f0*/  STS [R16+-0x8], R35 ;  /* 0xfffff82310007388 */ /* 0x0041e80000000800 */
[----:B---3--:R1:W-:Y:S04]  /*0900*/  STS [R16+-0x4], R37 ;  /* 0xfffffc2510007388 */ /* 0x0083e80000000800 */
[----:B0-----:R-:W2:Y:S04]  /*0910*/  LDG.E R35, desc[UR36][R6.64+-0x4] ;  /* 0xfffffc2406237981 */ /* 0x001ea8000c1e1900 */
[----:B-1----:R-:W3:Y:S01]  /*0920*/  LDG.E R37, desc[UR36][R6.64] ;  /* 0x0000002406257981 */ /* 0x002ee2000c1e1900 */
[----:B------:R-:W-:-:S04]  /*0930*/  IADD3 R17, PT, PT, R17, 0x10, RZ ;  /* 0x0000001011117810 */ /* 0x000fc80007ffe0ff */
[----:B------:R-:W-:Y:S01]  /*0940*/  ISETP.GE.AND P1, PT, R17, -0xc, PT ;  /* 0xfffffff41100780c */ /* 0x000fe20003f26270 */
[----:B----4-:R-:W-:Y:S01]  /*0950*/  STS [R16], R27 ;  /* 0x0000001b10007388 */ /* 0x010fe20000000800 */
[----:B------:R-:W-:-:S03]  /*0960*/  VIADD R15, R15, 0x10 ;  /* 0x000000100f0f7836 */ /* 0x000fc60000000000 */
[----:B-----5:R-:W-:Y:S04]  /*0970*/  STS [R16+0x4], R33 ;  /* 0x0000042110007388 */ /* 0x020fe80000000800 */
[----:B------:R-:W-:Y:S04]  /*0980*/  STS [R16+0x8], R21 ;  /* 0x0000081510007388 */ /* 0x000fe80000000800 */
        /* <DEDUP_REMOVED lines=9> */
[----:B--2---:R-:W-:Y:S04]  /*0a20*/  STS [R16+0x2c], R35 ;  /* 0x00002c2310007388 */ /* 0x004fe80000000800 */
[----:B---3--:R0:W-:Y:S02]  /*0a30*/  STS [R16+0x30], R37 ;  /* 0x0000302510007388 */ /* 0x0081e40000000800 */
[----:B0-----:R-:W-:Y:S01]  /*0a40*/  VIADD R16, R16, 0x40 ;  /* 0x0000004010107836 */ /* 0x001fe20000000000 */
[----:B------:R-:W-:Y:S06]  /*0a50*/  @!P1 BRA `(.L_x_11) ;  /* 0xfffffffc00509947 */ /* 0x000fec000383ffff */
.L_x_10:
[----:B------:R-:W-:Y:S05]  /*0a60*/  BSYNC.RECONVERGENT B2 ;  /* 0x0000000000027941 */ /* 0x000fea0003800200 */
.L_x_9:
[----:B------:R-:W-:Y:S01]  /*0a70*/  IADD3 R6, PT, PT, -R17, RZ, RZ ;  /* 0x000000ff11067210 */ /* 0x000fe20007ffe1ff */
[----:B------:R-:W-:Y:S03]  /*0a80*/  BSSY.RECONVERGENT B2, `(.L_x_12) ;  /* 0x000001a000027945 */ /* 0x000fe60003800200 */
[----:B------:R-:W-:-:S13]  /*0a90*/  ISETP.GT.AND P1, PT, R6, 0x4, PT ;  /* 0x000000040600780c */ /* 0x000fda0003f24270 */
[----:B------:R-:W-:Y:S05]  /*0aa0*/  @!P1 BRA `(.L_x_13) ;  /* 0x00000000005c9947 */ /* 0x000fea0003800000 */
[C---:B------:R-:W-:Y:S02]  /*0ab0*/  VIADD R9, R15.reuse, 0x4 ;  /* 0x000000040f097836 */ /* 0x040fe40000000000 */
[----:B------:R-:W-:-:S04]  /*0ac0*/  IMAD.WIDE R6, R15, 0x4, R4 ;  /* 0x000000040f067825 */ /* 0x000fc800078e0204 */
[----:B------:R-:W-:Y:S01]  /*0ad0*/  IMAD.WIDE R8, R9, 0x4, R4 ;  /* 0x0000000409087825 */ /* 0x000fe200078e0204 */
[----:B------:R-:W2:Y:S04]  /*0ae0*/  LDG.E R11, desc[UR36][R6.64+-0x8] ;  /* 0xfffff824060b7981 */ /* 0x000ea8000c1e1900 */
[----:B------:R-:W3:Y:S04]  /*0af0*/  LDG.E R19, desc[UR36][R6.64+-0x4] ;  /* 0xfffffc2406137981 */ /* 0x000ee8000c1e1900 */
[----:B------:R-:W4:Y:S04]  /*0b00*/  LDG.E R21, desc[UR36][R6.64] ;  /* 0x0000002406157981 */ /* 0x000f28000c1e1900 */
[----:B------:R-:W5:Y:S04]  /*0b10*/  LDG.E R27, desc[UR36][R6.64+0x4] ;  /* 0x00000424061b7981 */ /* 0x000f68000c1e1900 */
[----:B------:R-:W5:Y:S04]  /*0b20*/  LDG.E R29, desc[UR36][R8.64+-0x8] ;  /* 0xfffff824081d7981 */ /* 0x000f68000c1e1900 */
[----:B------:R-:W5:Y:S04]  /*0b30*/  LDG.E R31, desc[UR36][R8.64+-0x4] ;  /* 0xfffffc24081f7981 */ /* 0x000f68000c1e1900 */
[----:B------:R-:W5:Y:S04]  /*0b40*/  LDG.E R33, desc[UR36][R8.64] ;  /* 0x0000002408217981 */ /* 0x000f68000c1e1900 */
[----:B------:R-:W5:Y:S01]  /*0b50*/  LDG.E R35, desc[UR36][R8.64+0x4] ;  /* 0x0000042408237981 */ /* 0x000f62000c1e1900 */
[----:B------:R-:W-:Y:S01]  /*0b60*/  PLOP3.LUT P0, PT, PT, PT, PT, 0x8, 0x80 ;  /* 0x000000000080781c */ /* 0x000fe20003f0e170 */
[----:B------:R-:W-:Y:S01]  /*0b70*/  VIADD R17, R17, 0x8 ;  /* 0x0000000811117836 */ /* 0x000fe20000000000 */
[----:B------:R-:W-:Y:S01]  /*0b80*/  IADD3 R15, PT, PT, R15, 0x8, RZ ;  /* 0x000000080f0f7810 */ /* 0x000fe20007ffe0ff */
[----:B--2---:R-:W-:Y:S04]  /*0b90*/  STS [R16+-0x8], R11 ;  /* 0xfffff80b10007388 */ /* 0x004fe80000000800 */
[----:B---3--:R-:W-:Y:S04]  /*0ba0*/  STS [R16+-0x4], R19 ;  /* 0xfffffc1310007388 */ /* 0x008fe80000000800 */
[----:B----4-:R-:W-:Y:S04]  /*0bb0*/  STS [R16], R21 ;  /* 0x0000001510007388 */ /* 0x010fe80000000800 */
[----:B-----5:R-:W-:Y:S04]  /*0bc0*/  STS [R16+0x4], R27 ;  /* 0x0000041b10007388 */ /* 0x020fe80000000800 */
[----:B------:R-:W-:Y:S04]  /*0bd0*/  STS [R16+0x8], R29 ;  /* 0x0000081d10007388 */ /* 0x000fe80000000800 */
[----:B------:R-:W-:Y:S04]  /*0be0*/  STS [R16+0xc], R31 ;  /* 0x00000c1f10007388 */ /* 0x000fe80000000800 */
[----:B------:R-:W-:Y:S04]  /*0bf0*/  STS [R16+0x10], R33 ;  /* 0x0000102110007388 */ /* 0x000fe80000000800 */
[----:B------:R0:W-:Y:S02]  /*0c00*/  STS [R16+0x14], R35 ;  /* 0x0000142310007388 */ /* 0x0001e40000000800 */
[----:B0-----:R-:W-:-:S07]  /*0c10*/  VIADD R16, R16, 0x20 ;  /* 0x0000002010107836 */ /* 0x001fce0000000000 */
.L_x_13:
[----:B------:R-:W-:Y:S05]  /*0c20*/  BSYNC.RECONVERGENT B2 ;  /* 0x0000000000027941 */ /* 0x000fea0003800200 */
.L_x_12:
[----:B------:R-:W-:-:S13]  /*0c30*/  ISETP.NE.OR P0, PT, R17, RZ, P0 ;  /* 0x000000ff1100720c */ /* 0x000fda0000705670 */
[----:B------:R-:W-:Y:S05]  /*0c40*/  @!P0 BREAK.RELIABLE B1 ;  /* 0x0000000000018942 */ /* 0x000fea0003800100 */
[----:B------:R-:W-:Y:S05]  /*0c50*/  @!P0 BRA `(.L_x_3) ;  /* 0x00000000003c8947 */ /* 0x000fea0003800000 */
.L_x_8:
[----:B------:R-:W-:Y:S05]  /*0c60*/  BSYNC.RELIABLE B1 ;  /* 0x0000000000017941 */ /* 0x000fea0003800100 */
.L_x_7:
[----:B------:R-:W-:-:S05]  /*0c70*/  IMAD.WIDE R6, R15, 0x4, R4 ;  /* 0x000000040f067825 */ /* 0x000fca00078e0204 */
[----:B------:R-:W2:Y:S04]  /*0c80*/  LDG.E R9, desc[UR36][R6.64+-0x8] ;  /* 0xfffff82406097981 */ /* 0x000ea8000c1e1900 */
[----:B------:R-:W3:Y:S04]  /*0c90*/  LDG.E R11, desc[UR36][R6.64+-0x4] ;  /* 0xfffffc24060b7981 */ /* 0x000ee8000c1e1900 */
[----:B------:R-:W4:Y:S04]  /*0ca0*/  LDG.E R19, desc[UR36][R6.64] ;  /* 0x0000002406137981 */ /* 0x000f28000c1e1900 */
[----:B------:R-:W5:Y:S01]  /*0cb0*/  LDG.E R21, desc[UR36][R6.64+0x4] ;  /* 0x0000042406157981 */ /* 0x000f62000c1e1900 */
[----:B------:R-:W-:Y:S01]  /*0cc0*/  VIADD R17, R17, 0x4 ;  /* 0x0000000411117836 */ /* 0x000fe20000000000 */
[----:B------:R-:W-:-:S04]  /*0cd0*/  IADD3 R15, PT, PT, R15, 0x4, RZ ;  /* 0x000000040f0f7810 */ /* 0x000fc80007ffe0ff */
[----:B------:R-:W-:Y:S01]  /*0ce0*/  ISETP.NE.AND P0, PT, R17, RZ, PT ;  /* 0x000000ff1100720c */ /* 0x000fe20003f05270 */
[----:B--2---:R-:W-:Y:S04]  /*0cf0*/  STS [R16+-0x8], R9 ;  /* 0xfffff80910007388 */ /* 0x004fe80000000800 */
[----:B---3--:R-:W-:Y:S04]  /*0d00*/  STS [R16+-0x4], R11 ;  /* 0xfffffc0b10007388 */ /* 0x008fe80000000800 */
[----:B----4-:R-:W-:Y:S04]  /*0d10*/  STS [R16], R19 ;  /* 0x0000001310007388 */ /* 0x010fe80000000800 */
[----:B-----5:R0:W-:Y:S02]  /*0d20*/  STS [R16+0x4], R21 ;  /* 0x0000041510007388 */ /* 0x0201e40000000800 */
[----:B0-----:R-:W-:Y:S01]  /*0d30*/  VIADD R16, R16, 0x10 ;  /* 0x0000001010107836 */ /* 0x001fe20000000000 */
[----:B------:R-:W-:Y:S06]  /*0d40*/  @P0 BRA `(.L_x_7) ;  /* 0xfffffffc00c80947 */ /* 0x000fec000383ffff */
.L_x_3:
[----:B------:R-:W-:Y:S05]  /*0d50*/  BSYNC.RECONVERGENT B0 ;  /* 0x0000000000007941 */ /* 0x000fea0003800200 */
.L_x_2:
[----:B------:R-:W-:Y:S05]  /*0d60*/  WARPSYNC.ALL ;  /* 0x0000000000007948 */ /* 0x000fea0003800000 */
[----:B------:R-:W-:Y:S01]  /*0d70*/  IMAD R12, R12, R13, RZ ;  /* 0x0000000d0c0c7224 */ /* 0x000fe200078e02ff */
[----:B------:R-:W-:Y:S01]  /*0d80*/  BSSY.RECONVERGENT B0, `(.L_x_14) ;  /* 0x00000a6000007945 */ /* 0x000fe20003800200 */
[----:B------:R-:W-:-:S03]  /*0d90*/  IMAD R5, R14, R3, RZ ;  /* 0x000000030e057224 */ /* 0x000fc600078e02ff */
[----:B------:R-:W-:-:S04]  /*0da0*/  VIMNMX.U32 R12, PT, PT, R12, R3, PT ;  /* 0x000000030c0c7248 */ /* 0x000fc80003fe0000 */
[----:B------:R-:W-:-:S04]  /*0db0*/  VIADDMNMX R13, R12, R13, R3, PT ;  /* 0x0000000d0c0d7246 */ /* 0x000fc80003800103 */
[----:B------:R-:W-:-:S13]  /*0dc0*/  ISETP.NE.AND P0, PT, R12, R13, PT ;  /* 0x0000000d0c00720c */ /* 0x000fda0003f05270 */
[----:B------:R-:W-:Y:S05]  /*0dd0*/  @!P0 BRA `(.L_x_15) ;  /* 0x0000000800808947 */ /* 0x000fea0003800000 */
        /* <DEDUP_REMOVED lines=8> */
[----:B------:R-:W-:Y:S01]  /*0e60*/  IMAD R4, R2, R3, R12 ;  /* 0x0000000302047224 */ /* 0x000fe200078e020c */
[----:B------:R-:W-:Y:S01]  /*0e70*/  UMOV UR4, 0x400 ;  /* 0x0000040000047882 */ /* 0x000fe20000000000 */
[----:B------:R-:W-:Y:S01]  /*0e80*/  IADD3 R29, PT, PT, R12, R9, RZ ;  /* 0x000000090c1d7210 */ /* 0x000fe20007ffe0ff */
[----:B------:R-:W-:Y:S02]  /*0e90*/  IMAD.MOV R10, RZ, RZ, -R9 ;  /* 0x000000ffff0a7224 */ /* 0x000fe400078e0a09 */
[----:B------:R-:W-:Y:S02]  /*0ea0*/  IMAD.IADD R4, R4, 0x1, R5 ;  /* 0x0000000104047824 */ /* 0x000fe400078e0205 */
[----:B------:R-:W1:Y:S01]  /*0eb0*/  LDC.64 R6, c[0x0][0x388] ;  /* 0x0000e200ff067b82 */ /* 0x000e620000000a00 */
[----:B------:R-:W-:Y:S01]  /*0ec0*/  IMAD R11, R12, R0, R25 ;  /* 0x000000000c0b7224 */ /* 0x000fe200078e0219 */
[----:B0-----:R-:W-:-:S06]  /*0ed0*/  ULEA UR4, UR5, UR4, 0x18 ;  /* 0x0000000405047291 */ /* 0x001fcc000f8ec0ff */
[----:B------:R-:W-:-:S07]  /*0ee0*/  LEA R4, R4, UR4, 0x2 ;  /* 0x0000000404047c11 */ /* 0x000fce000f8e10ff */
.L_x_18:
[----:B-1----:R-:W-:-:S06]  /*0ef0*/  IMAD.WIDE R8, R11, 0x4, R6 ;  /* 0x000000040b087825 */ /* 0x002fcc00078e0206 */
[----:B------:R-:W2:Y:S01]  /*0f00*/  LDG.E R9, desc[UR36][R8.64] ;  /* 0x0000002408097981 */ /* 0x000ea2000c1e1900 */
[----:B------:R-:W-:Y:S01]  /*0f10*/  VIADD R10, R10, 0x1 ;  /* 0x000000010a0a7836 */ /* 0x000fe20000000000 */
[----:B------:R-:W-:-:S04]  /*0f20*/  IADD3 R11, PT, PT, R11, R0, RZ ;  /* 0x000000000b0b7210 */ /* 0x000fc80007ffe0ff */
[----:B------:R-:W-:Y:S01]  /*0f30*/  ISETP.NE.AND P0, PT, R10, RZ, PT ;  /* 0x000000ff0a00720c */ /* 0x000fe20003f05270 */
[----:B--2---:R0:W-:Y:S02]  /*0f40*/  STS [R4], R9 ;  /* 0x0000000904007388 */ /* 0x0041e40000000800 */
[----:B0-----:R-:W-:-:S10]  /*0f50*/  VIADD R4, R4, 0x4 ;  /* 0x0000000404047836 */ /* 0x001fd40000000000 */
[----:B------:R-:W-:Y:S05]  /*0f60*/  @P0 BRA `(.L_x_18) ;  /* 0xfffffffc00e00947 */ /* 0x000fea000383ffff */
.L_x_17:
[----:B------:R-:W-:Y:S05]  /*0f70*/  BSYNC.RECONVERGENT B1 ;  /* 0x0000000000017941 */ /* 0x000fea0003800200 */
.L_x_16:
[----:B------:R-:W-:Y:S05]  /*0f80*/  @P1 BRA `(.L_x_15) ;  /* 0x0000000800141947 */ /* 0x000fea0003800000 */
[----:B------:R-:W0:Y:S01]  /*0f90*/  S2UR UR5, SR_CgaCtaId ;  /* 0x00000000000579c3 */ /* 0x000e220000008800 */
[C---:B------:R-:W-:Y:S01]  /*0fa0*/  IMAD.IADD R4, R29.reuse, 0x1, -R13 ;  /* 0x000000011d047824 */ /* 0x040fe200078e0a0d */
[----:B------:R-:W-:Y:S01]  /*0fb0*/  UMOV UR4, 0x400 ;  /* 0x0000040000047882 */ /* 0x000fe20000000000 */
[----:B------:R-:W-:Y:S01]  /*0fc0*/  IMAD R2, R2, R3, R29 ;  /* 0x0000000302027224 */ /* 0x000fe200078e021d */
[----:B------:R-:W-:Y:S01]  /*0fd0*/  BSSY.RELIABLE B1, `(.L_x_19) ;  /* 0x000006f000017945 */ /* 0x000fe20003800100 */
[----:B------:R-:W-:Y:S01]  /*0fe0*/  IMAD R29, R29, R0, R25 ;  /* 0x000000001d1d7224 */ /* 0x000fe200078e0219 */
[----:B------:R-:W-:Y:S02]  /*0ff0*/  ISETP.GE.AND P0, PT, R4, RZ, PT ;  /* 0x000000ff0400720c */ /* 0x000fe40003f06270 */
[----:B------:R-:W1:Y:S01]  /*1000*/  LDC.64 R10, c[0x0][0x388] ;  /* 0x0000e200ff0a7b82 */ /* 0x000e620000000a00 */
[----:B------:R-:W-:Y:S01]  /*1010*/  IADD3 R2, PT, PT, R2, R5, RZ ;  /* 0x0000000502027210 */ /* 0x000fe20007ffe0ff */
[----:B0-----:R-:W-:-:S06]  /*1020*/  ULEA UR4, UR5, UR4, 0x18 ;  /* 0x0000000405047291 */ /* 0x001fcc000f8ec0ff */
[----:B------:R-:W-:-:S05]  /*1030*/  LEA R2, R2, UR4, 0x2 ;  /* 0x0000000402027c11 */ /* 0x000fca000f8e10ff */
        /* <DEDUP_REMOVED lines=8> */
.L_x_23:
[----:B------:R-:W0:Y:S02]  /*10c0*/  LDC.64 R14, c[0x0][0x388] ;  /* 0x0000e200ff0e7b82 */ /* 0x000e240000000a00 */
[----:B0-----:R-:W-:-:S05]  /*10d0*/  IMAD.WIDE R26, R29, 0x4, R14 ;  /* 0x000000041d1a7825 */ /* 0x001fca00078e020e */
[----:B------:R-:W2:Y:S01]  /*10e0*/  LDG.E R8, desc[UR36][R26.64] ;  /* 0x000000241a087981 */ /* 0x000ea2000c1e1900 */
[----:B------:R-:W-:-:S05]  /*10f0*/  IMAD.WIDE R18, R0, 0x4, R26 ;  /* 0x0000000400127825 */ /* 0x000fca00078e021a */
[----:B------:R0:W3:Y:S01]  /*1100*/  LDG.E R37, desc[UR36][R18.64] ;  /* 0x0000002412257981 */ /* 0x0000e2000c1e1900 */
[----:B------:R-:W-:-:S05]  /*1110*/  IMAD.WIDE R20, R0, 0x4, R18 ;  /* 0x0000000400147825 */ /* 0x000fca00078e0212 */
[----:B------:R4:W5:Y:S01]  /*1120*/  LDG.E R17, desc[UR36][R20.64] ;  /* 0x0000002414117981 */ /* 0x000962000c1e1900 */
[----:B------:R-:W-:-:S05]  /*1130*/  LEA R7, R0, R29, 0x2 ;  /* 0x0000001d00077211 */ /* 0x000fca00078e10ff */
[----:B------:R-:W-:-:S04]  /*1140*/  IMAD.WIDE R34, R7, 0x4, R14 ;  /* 0x0000000407227825 */ /* 0x000fc800078e020e */
[C---:B------:R-:W-:Y:S02]  /*1150*/  IMAD R7, R0.reuse, 0x4, R7 ;  /* 0x0000000400077824 */ /* 0x040fe400078e0207 */
[----:B------:R-:W-:Y:S02]  /*1160*/  IMAD.WIDE R32, R0, 0x4, R34 ;  /* 0x0000000400207825 */ /* 0x000fe400078e0222 */
[----:B------:R-:W2:Y:S02]  /*1170*/  LDG.E R35, desc[UR36][R34.64] ;  /* 0x0000002422237981 */ /* 0x000ea4000c1e1900 */
[----:B0-----:R-:W-:-:S04]  /*1180*/  IMAD.WIDE R18, R7, 0x4, R14 ;  /* 0x0000000407127825 */ /* 0x001fc800078e020e */
[C---:B------:R-:W-:Y:S02]  /*1190*/  IMAD R7, R0.reuse, 0x4, R7 ;  /* 0x0000000400077824 */ /* 0x040fe400078e0207 */
[C---:B------:R-:W-:Y:S02]  /*11a0*/  IMAD.WIDE R26, R0.reuse, 0x4, R32 ;  /* 0x00000004001a7825 */ /* 0x040fe400078e0220 */
[----:B------:R-:W2:Y:S02]  /*11b0*/  LDG.E R33, desc[UR36][R32.64] ;  /* 0x0000002420217981 */ /* 0x000ea4000c1e1900 */
[----:B------:R-:W-:Y:S02]  /*11c0*/  IMAD.WIDE R14, R7, 0x4, R14 ;  /* 0x00000004070e7825 */ /* 0x000fe400078e020e */
[----:B------:R-:W2:Y:S02]  /*11d0*/  LDG.E R31, desc[UR36][R26.64] ;  /* 0x000000241a1f7981 */ /* 0x000ea4000c1e1900 */
[----:B------:R-:W-:-:S02]  /*11e0*/  IMAD.WIDE R12, R0, 0x4, R20 ;  /* 0x00000004000c7825 */ /* 0x000fc400078e0214 */
[----:B------:R0:W2:Y:S02]  /*11f0*/  LDG.E R6, desc[UR36][R14.64] ;  /* 0x000000240e067981 */ /* 0x0000a4000c1e1900 */
[C---:B----4-:R-:W-:Y:S02]  /*1200*/  IMAD.WIDE R20, R0.reuse, 0x4, R26 ;  /* 0x0000000400147825 */ /* 0x050fe400078e021a */
[----:B------:R-:W4:Y:S04]  /*1210*/  LDG.E R9, desc[UR36][R12.64] ;  /* 0x000000240c097981 */ /* 0x000f28000c1e1900 */
[----:B------:R1:W4:Y:S01]  /*1220*/  LDG.E R27, desc[UR36][R18.64] ;  /* 0x00000024121b7981 */ /* 0x000322000c1e1900 */
[----:B0-----:R-:W-:-:S03]  /*1230*/  IMAD.WIDE R14, R0, 0x4, R14 ;  /* 0x00000004000e7825 */ /* 0x001fc600078e020e */
[----:B------:R-:W4:Y:S01]  /*1240*/  LDG.E R29, desc[UR36][R20.64] ;  /* 0x00000024141d7981 */ /* 0x000f22000c1e1900 */
[----:B-1----:R-:W-:-:S05]  /*1250*/  IMAD.WIDE R18, R0, 0x4, R18 ;  /* 0x0000000400127825 */ /* 0x002fca00078e0212 */
[----:B------:R-:W4:Y:S01]  /*1260*/  LDG.E R21, desc[UR36][R18.64] ;  /* 0x0000002412157981 */ /* 0x000f22000c1e1900 */
[----:B------:R-:W-:-:S05]  /*1270*/  IMAD.WIDE R12, R0, 0x4, R18 ;  /* 0x00000004000c7825 */ /* 0x000fca00078e0212 */
[----:B------:R0:W4:Y:S02]  /*1280*/  LDG.E R19, desc[UR36][R12.64] ;  /* 0x000000240c137981 */ /* 0x000124000c1e1900 */
[----:B0-----:R-:W-:-:S06]  /*1290*/  IMAD.WIDE R12, R0, 0x4, R12 ;  /* 0x00000004000c7825 */ /* 0x001fcc00078e020c */
[----:B------:R-:W4:Y:S04]  /*12a0*/  LDG.E R13, desc[UR36][R12.64] ;  /* 0x000000240c0d7981 */ /* 0x000f28000c1e1900 */
[----:B---3--:R0:W-:Y:S02]  /*12b0*/  STS [R2+-0x4], R37 ;  /* 0xfffffc2502007388 */ /* 0x0081e40000000800 */
[C---:B0-----:R-:W-:Y:S02]  /*12c0*/  IMAD.WIDE R36, R0.reuse, 0x4, R14 ;  /* 0x0000000400247825 */ /* 0x041fe400078e020e */
[----:B-----5:R0:W-:Y:S04]  /*12d0*/  STS [R2], R17 ;  /* 0x0000001102007388 */ /* 0x0201e80000000800 */
[----:B--2---:R1:W-:Y:S04]  /*12e0*/  STS [R2+-0x8], R8 ;  /* 0xfffff80802007388 */ /* 0x0043e80000000800 */
[----:B------:R-:W2:Y:S01]  /*12f0*/  LDG.E R18, desc[UR36][R36.64] ;  /* 0x0000002424127981 */ /* 0x000ea2000c1e1900 */
[----:B0-----:R-:W-:-:S03]  /*1300*/  IMAD.WIDE R16, R0, 0x4, R36 ;  /* 0x0000000400107825 */ /* 0x001fc600078e0224 */
[----:B-1----:R-:W3:Y:S04]  /*1310*/  LDG.E R8, desc[UR36][R14.64] ;  /* 0x000000240e087981 */ /* 0x002ee8000c1e1900 */
[----:B------:R-:W5:Y:S01]  /*1320*/  LDG.E R16, desc[UR36][R16.64] ;  /* 0x0000002410107981 */ /* 0x000f62000c1e1900 */
[----:B------:R-:W-:-:S04]  /*1330*/  IADD3 R4, PT, PT, R4, 0x10, RZ ;  /* 0x0000001004047810 */ /* 0x000fc80007ffe0ff */
[----:B------:R-:W-:Y:S01]  /*1340*/  ISETP.GE.AND P1, PT, R4, -0xc, PT ;  /* 0xfffffff40400780c */ /* 0x000fe20003f26270 */
[----:B------:R-:W-:Y:S04]  /*1350*/  STS [R2+0x8], R35 ;  /* 0x0000082302007388 */ /* 0x000fe80000000800 */
[----:B------:R-:W-:Y:S04]  /*1360*/  STS [R2+0xc], R33 ;  /* 0x00000c2102007388 */ /* 0x000fe80000000800 */
[----:B----4-:R-:W-:Y:S04]  /*1370*/  STS [R2+0x4], R9 ;  /* 0x0000040902007388 */ /* 0x010fe80000000800 */
[----:B------:R-:W-:Y:S04]  /*1380*/  STS [R2+0x10], R31 ;  /* 0x0000101f02007388 */ /* 0x000fe80000000800 */
[----:B------:R0:W-:Y:S04]  /*1390*/  STS [R2+0x14], R29 ;  /* 0x0000141d02007388 */ /* 0x0001e80000000800 */
[----:B------:R-:W-:Y:S04]  /*13a0*/  STS [R2+0x18], R27 ;  /* 0x0000181b02007388 */ /* 0x000fe80000000800 */
[----:B------:R-:W-:Y:S01]  /*13b0*/  STS [R2+0x28], R6 ;  /* 0x0000280602007388 */ /* 0x000fe20000000800 */
[----:B0-----:R-:W-:-:S03]  /*13c0*/  IMAD R29, R0, 0x4, R7 ;  /* 0x00000004001d7824 */ /* 0x001fc600078e0207 */
[----:B------:R-:W-:Y:S04]  /*13d0*/  STS [R2+0x1c], R21 ;  /* 0x00001c1502007388 */ /* 0x000fe80000000800 */
[----:B------:R-:W-:Y:S04]  /*13e0*/  STS [R2+0x20], R19 ;  /* 0x0000201302007388 */ /* 0x000fe80000000800 */
[----:B------:R-:W-:Y:S04]  /*13f0*/  STS [R2+0x24], R13 ;  /* 0x0000240d02007388 */ /* 0x000fe80000000800 */
[----:B--2---:R-:W-:Y:S04]  /*1400*/  STS [R2+0x30], R18 ;  /* 0x0000301202007388 */ /* 0x004fe80000000800 */
[----:B---3--:R-:W-:Y:S04]  /*1410*/  STS [R2+0x2c], R8 ;  /* 0x00002c0802007388 */ /* 0x008fe80000000800 */
[----:B-----5:R0:W-:Y:S02]  /*1420*/  STS [R2+0x34], R16 ;  /* 0x0000341002007388 */ /* 0x0201e40000000800 */
[----:B0-----:R-:W-:Y:S01]  /*1430*/  VIADD R2, R2, 0x40 ;  /* 0x0000004002027836 */ /* 0x001fe20000000000 */
[----:B------:R-:W-:Y:S06]  /*1440*/  @!P1 BRA `(.L_x_23) ;  /* 0xfffffffc001c9947 */ /* 0x000fec000383ffff */
.L_x_22:
[----:B------:R-:W-:Y:S05]  /*1450*/  BSYNC.RECONVERGENT B2 ;  /* 0x0000000000027941 */ /* 0x000fea0003800200 */
.L_x_21:
[----:B------:R-:W-:Y:S01]  /*1460*/  IADD3 R6, PT, PT, -R4, RZ, RZ ;  /* 0x000000ff04067210 */ /* 0x000fe20007ffe1ff */
[----:B------:R-:W-:Y:S03]  /*1470*/  BSSY.RECONVERGENT B2, `(.L_x_24) ;  /* 0x0000021000027945 */ /* 0x000fe60003800200 */
[----:B------:R-:W-:-:S13]  /*1480*/  ISETP.GT.AND P1, PT, R6, 0x4, PT ;  /* 0x000000040600780c */ /* 0x000fda0003f24270 */
[----:B------:R-:W-:Y:S05]  /*1490*/  @!P1 BRA `(.L_x_25) ;  /* 0x0000000000789947 */ /* 0x000fea0003800000 */
[----:B------:R-:W0:Y:S01]  /*14a0*/  LDC.64 R6, c[0x0][0x388] ;  /* 0x0000e200ff067b82 */ /* 0x000e220000000a00 */
[----:B------:R-:W-:Y:S02]  /*14b0*/  IMAD R31, R0, 0x4, R29 ;  /* 0x00000004001f7824 */ /* 0x000fe400078e021d */
[----:B0-----:R-:W-:-:S04]  /*14c0*/  IMAD.WIDE R20, R29, 0x4, R6 ;  /* 0x000000041d147825 */ /* 0x001fc800078e0206 */
[----:B------:R-:W-:-:S04]  /*14d0*/  IMAD.WIDE R6, R31, 0x4, R6 ;  /* 0x000000041f067825 */ /* 0x000fc800078e0206 */
[C---:B------:R-:W-:Y:S02]  /*14e0*/  IMAD.WIDE R18, R0.reuse, 0x4, R20 ;  /* 0x0000000400127825 */ /* 0x040fe400078e0214 */
[----:B------:R-:W2:Y:S02]  /*14f0*/  LDG.E R21, desc[UR36][R20.64] ;  /* 0x0000002414157981 */ /* 0x000ea4000c1e1900 */
[C---:B------:R-:W-:Y:S02]  /*1500*/  IMAD.WIDE R8, R0.reuse, 0x4, R6 ;  /* 0x0000000400087825 */ /* 0x040fe400078e0206 */
[----:B------:R-:W3:Y:S02]  /*1510*/  LDG.E R7, desc[UR36][R6.64] ;  /* 0x0000002406077981 */ /* 0x000ee4000c1e1900 */
[C---:B------:R-:W-:Y:S02]  /*1520*/  IMAD.WIDE R16, R0.reuse, 0x4, R18 ;  /* 0x0000000400107825 */ /* 0x040fe400078e0212 */
[----:B------:R-:W4:Y:S02]  /*1530*/  LDG.E R19, desc[UR36][R18.64] ;  /* 0x0000002412137981 */ /* 0x000f24000c1e1900 */
[----:B------:R-:W-:-:S02]  /*1540*/  IMAD.WIDE R12, R0, 0x4, R8 ;  /* 0x00000004000c7825 */ /* 0x000fc400078e0208 */
[----:B------:R-:W5:Y:S02]  /*1550*/  LDG.E R9, desc[UR36][R8.64] ;  /* 0x0000002408097981 */ /* 0x000f64000c1e1900 */
[C---:B------:R-:W-:Y:S02]  /*1560*/  IMAD.WIDE R14, R0.reuse, 0x4, R16 ;  /* 0x00000004000e7825 */ /* 0x040fe400078e0210 */
[----:B------:R-:W5:Y:S02]  /*1570*/  LDG.E R17, desc[UR36][R16.64] ;  /* 0x0000002410117981 */ /* 0x000f64000c1e1900 */
[----:B------:R-:W-:Y:S02]  /*1580*/  IMAD.WIDE R26, R0, 0x4, R12 ;  /* 0x00000004001a7825 */ /* 0x000fe400078e020c */
[----:B------:R-:W5:Y:S04]  /*1590*/  LDG.E R15, desc[UR36][R14.64] ;  /* 0x000000240e0f7981 */ /* 0x000f68000c1e1900 */
[----:B------:R-:W5:Y:S04]  /*15a0*/  LDG.E R13, desc[UR36][R12.64] ;  /* 0x000000240c0d7981 */ /* 0x000f68000c1e1900 */
[----:B------:R-:W5:Y:S01]  /*15b0*/  LDG.E R27, desc[UR36][R26.64] ;  /* 0x000000241a1b7981 */ /* 0x000f62000c1e1900 */
[----:B------:R-:W-:Y:S01]  /*15c0*/  PLOP3.LUT P0, PT, PT, PT, PT, 0x8, 0x80 ;  /* 0x000000000080781c */ /* 0x000fe20003f0e170 */
[----:B------:R-:W-:Y:S01]  /*15d0*/  VIADD R4, R4, 0x8 ;  /* 0x0000000804047836 */ /* 0x000fe20000000000 */
[----:B------:R-:W-:Y:S01]  /*15e0*/  LEA R29, R0, R31, 0x2 ;  /* 0x0000001f001d7211 */ /* 0x000fe200078e10ff */
[----:B--2---:R-:W-:Y:S04]  /*15f0*/  STS [R2+-0x8], R21 ;  /* 0xfffff81502007388 */ /* 0x004fe80000000800 */
[----:B---3--:R-:W-:Y:S04]  /*1600*/  STS [R2+0x8], R7 ;  /* 0x0000080702007388 */ /* 0x008fe80000000800 */
[----:B----4-:R-:W-:Y:S04]  /*1610*/  STS [R2+-0x4], R19 ;  /* 0xfffffc1302007388 */ /* 0x010fe80000000800 */
[----:B-----5:R-:W-:Y:S04]  /*1620*/  STS [R2+0xc], R9 ;  /* 0x00000c0902007388 */ /* 0x020fe80000000800 */
[----:B------:R-:W-:Y:S04]  /*1630*/  STS [R2], R17 ;  /* 0x0000001102007388 */ /* 0x000fe80000000800 */
[----:B------:R-:W-:Y:S04]  /*1640*/  STS [R2+0x4], R15 ;  /* 0x0000040f02007388 */ /* 0x000fe80000000800 */
[----:B------:R-:W-:Y:S04]  /*1650*/  STS [R2+0x10], R13 ;  /* 0x0000100d02007388 */ /* 0x000fe80000000800 */
[----:B------:R0:W-:Y:S02]  /*1660*/  STS [R2+0x14], R27 ;  /* 0x0000141b02007388 */ /* 0x0001e40000000800 */
[----:B0-----:R-:W-:-:S07]  /*1670*/  VIADD R2, R2, 0x20 ;  /* 0x0000002002027836 */ /* 0x001fce0000000000 */
.L_x_25:
[----:B------:R-:W-:Y:S05]  /*1680*/  BSYNC.RECONVERGENT B2 ;  /* 0x0000000000027941 */ /* 0x000fea0003800200 */
.L_x_24:
[----:B------:R-:W-:-:S13]  /*1690*/  ISETP.NE.OR P0, PT, R4, RZ, P0 ;  /* 0x000000ff0400720c */ /* 0x000fda0000705670 */
[----:B------:R-:W-:Y:S05]  /*16a0*/  @!P0 BREAK.RELIABLE B1 ;  /* 0x0000000000018942 */ /* 0x000fea0003800100 */
[----:B------:R-:W-:Y:S05]  /*16b0*/  @!P0 BRA `(.L_x_15) ;  /* 0x0000000000488947 */ /* 0x000fea0003800000 */
.L_x_20:
[----:B------:R-:W-:Y:S05]  /*16c0*/  BSYNC.RELIABLE B1 ;  /* 0x0000000000017941 */ /* 0x000fea0003800100 */
.L_x_19:
[----:B-1----:R-:W-:-:S04]  /*16d0*/  IMAD.WIDE R6, R29, 0x4, R10 ;  /* 0x000000041d067825 */ /* 0x002fc800078e020a */
[C---:B------:R-:W-:Y:S02]  /*16e0*/  IMAD.WIDE R8, R0.reuse, 0x4, R6 ;  /* 0x0000000400087825 */ /* 0x040fe400078e0206 */
[----:B------:R-:W2:Y:S02]  /*16f0*/  LDG.E R7, desc[UR36][R6.64] ;  /* 0x0000002406077981 */ /* 0x000ea4000c1e1900 */
[C---:B------:R-:W-:Y:S02]  /*1700*/  IMAD.WIDE R12, R0.reuse, 0x4, R8 ;  /* 0x00000004000c7825 */ /* 0x040fe400078e0208 */
[----:B------:R-:W3:Y:S02]  /*1710*/  LDG.E R9, desc[UR36][R8.64] ;  /* 0x0000002408097981 */ /* 0x000ee4000c1e1900 */
[----:B------:R-:W-:Y:S02]  /*1720*/  IMAD.WIDE R14, R0, 0x4, R12 ;  /* 0x00000004000e7825 */ /* 0x000fe400078e020c */
[----:B------:R-:W4:Y:S04]  /*1730*/  LDG.E R13, desc[UR36][R12.64] ;  /* 0x000000240c0d7981 */ /* 0x000f28000c1e1900 */
[----:B------:R-:W5:Y:S01]  /*1740*/  LDG.E R15, desc[UR36][R14.64] ;  /* 0x000000240e0f7981 */ /* 0x000f62000c1e1900 */
[----:B------:R-:W-:-:S05]  /*1750*/  VIADD R4, R4, 0x4 ;  /* 0x0000000404047836 */ /* 0x000fca0000000000 */
[----:B------:R-:W-:Y:S02]  /*1760*/  ISETP.NE.AND P0, PT, R4, RZ, PT ;  /* 0x000000ff0400720c */ /* 0x000fe40003f05270 */
[----:B------:R-:W-:Y:S01]  /*1770*/  LEA R29, R0, R29, 0x2 ;  /* 0x0000001d001d7211 */ /* 0x000fe200078e10ff */
[----:B--2---:R-:W-:Y:S04]  /*1780*/  STS [R2+-0x8], R7 ;  /* 0xfffff80702007388 */ /* 0x004fe80000000800 */
[----:B---3--:R-:W-:Y:S04]  /*1790*/  STS [R2+-0x4], R9 ;  /* 0xfffffc0902007388 */ /* 0x008fe80000000800 */
[----:B----4-:R-:W-:Y:S04]  /*17a0*/  STS [R2], R13 ;  /* 0x0000000d02007388 */ /* 0x010fe80000000800 */
[----:B-----5:R0:W-:Y:S02]  /*17b0*/  STS [R2+0x4], R15 ;  /* 0x0000040f02007388 */ /* 0x0201e40000000800 */
[----:B0-----:R-:W-:Y:S01]  /*17c0*/  VIADD R2, R2, 0x10 ;  /* 0x0000001002027836 */ /* 0x001fe20000000000 */
[----:B------:R-:W-:Y:S06]  /*17d0*/  @P0 BRA `(.L_x_19) ;  /* 0xfffffffc00bc0947 */ /* 0x000fec000383ffff */
.L_x_15:
[----:B------:R-:W-:Y:S05]  /*17e0*/  BSYNC.RECONVERGENT B0 ;  /* 0x0000000000007941 */ /* 0x000fea0003800200 */
.L_x_14:
[----:B------:R-:W-:Y:S05]  /*17f0*/  WARPSYNC.ALL ;  /* 0x0000000000007948 */ /* 0x000fea0003800000 */
[----:B------:R-:W0:Y:S01]  /*1800*/  S2R R7, SR_CgaCtaId ;  /* 0x0000000000077919 */ /* 0x000e220000008800 */
[----:B------:R-:W-:Y:S01]  /*1810*/  BAR.SYNC.DEFER_BLOCKING 0x0 ;  /* 0x0000000000007b1d */ /* 0x000fe20000010000 */
[----:B------:R-:W-:Y:S02]  /*1820*/  ISETP.NE.AND P0, PT, R3, RZ, PT ;  /* 0x000000ff0300720c */ /* 0x000fe40003f05270 */
[----:B------:R-:W-:Y:S02]  /*1830*/  MOV R2, 0x400 ;  /* 0x0000040000027802 */ /* 0x000fe40000000f00 */
[----:B------:R-:W-:Y:S01]  /*1840*/  ISETP.NE.OR P0, PT, R28, RZ, !P0 ;  /* 0x000000ff1c00720c */ /* 0x000fe20004705670 */
[----:B------:R-:W2:Y:S01]  /*1850*/  LDCU UR40, c[0x0][0x3a0] ;  /* 0x00007400ff2877ac */ /* 0x000ea20008000800 */
[----:B------:R-:W-:Y:S01]  /*1860*/  BSSY.RECONVERGENT B8, `(.L_x_26) ;  /* 0x0000157000087945 */ /* 0x000fe20003800200 */
[----:B------:R-:W3:Y:S01]  /*1870*/  LDCU.64 UR38, c[0x0][0x3a0] ;  /* 0x00007400ff2677ac */ /* 0x000ee20008000a00 */
[----:B0-----:R-:W-:-:S05]  /*1880*/  LEA R2, R7, R2, 0x18 ;  /* 0x0000000207027211 */ /* 0x001fca00078ec0ff */
[----:B------:R-:W-:-:S04]  /*1890*/  IMAD R32, R5, 0x4, R2 ;  /* 0x0000000405207824 */ /* 0x000fc800078e0202 */
[----:B--23--:R-:W-:Y:S05]  /*18a0*/  @P0 BRA `(.L_x_27) ;  /* 0x0000001400480947 */ /* 0x00cfea0003800000 */
[----:B------:R-:W-:Y:S01]  /*18b0*/  IADD3 R0, PT, PT, R3, -0x1, RZ ;  /* 0xffffffff03007810 */ /* 0x000fe20007ffe0ff */
[----:B------:R-:W-:-:S03]  /*18c0*/  IMAD.MOV.U32 R16, RZ, RZ, RZ ;  /* 0x000000ffff107224 */ /* 0x000fc600078e00ff */
[----:B------:R-:W-:-:S13]  /*18d0*/  ISETP.GE.U32.AND P0, PT, R0, 0x7, PT ;  /* 0x000000070000780c */ /* 0x000fda0003f06070 */
[----:B------:R-:W-:Y:S05]  /*18e0*/  @!P0 BRA `(.L_x_28) ;  /* 0x0000000800a48947 */ /* 0x000fea0003800000 */
[----:B------:R-:W-:Y:S01]  /*18f0*/  BSSY.RECONVERGENT B7, `(.L_x_28) ;  /* 0x00000a8000077945 */ /* 0x000fe20003800200 */
[----:B------:R-:W-:Y:S01]  /*1900*/  LOP3.LUT R16, R3, 0xfffffff8, RZ, 0xc0, !PT ;  /* 0xfffffff803107812 */ /* 0x000fe200078ec0ff */
[----:B------:R-:W-:-:S07]  /*1910*/  IMAD.MOV.U32 R24, RZ, RZ, RZ ;  /* 0x000000ffff187224 */ /* 0x000fce00078e00ff */
.L_x_45:
[----:B------:R-:W0:Y:S01]  /*1920*/  LDC.64 R18, c[0x0][0x388] ;  /* 0x0000e200ff127b82 */ /* 0x000e220000000a00 */
[----:B------:R-:W-:-:S04]  /*1930*/  IMAD R3, R24, UR39, R25 ;  /* 0x0000002718037c24 */ /* 0x000fc8000f8e0219 */
[----:B0-----:R-:W-:-:S05]  /*1940*/  IMAD.WIDE R18, R3, 0x4, R18 ;  /* 0x0000000403127825 */ /* 0x001fca00078e0212 */
[----:B------:R-:W2:Y:S01]  /*1950*/  LDG.E R27, desc[UR36][R18.64] ;  /* 0x00000024121b7981 */ /* 0x000ea2000c1e1900 */
[----:B------:R-:W-:Y:S01]  /*1960*/  BSSY.RECONVERGENT B6, `(.L_x_29) ;  /* 0x0000011000067945 */ /* 0x000fe20003800200 */
[----:B------:R-:W0:Y:S02]  /*1970*/  S2R R17, SR_TID.X ;  /* 0x0000000000117919 */ /* 0x000e240000002100 */
[----:B0-----:R-:W-:-:S05]  /*1980*/  IMAD R17, R17, UR38, R24 ;  /* 0x0000002611117c24 */ /* 0x001fca000f8e0218 */
[----:B------:R-:W-:-:S05]  /*1990*/  LEA R17, R17, R32, 0x2 ;  /* 0x0000002011117211 */ /* 0x000fca00078e10ff */
[----:B------:R-:W2:Y:S02]  /*19a0*/  LDS R26, [R17] ;  /* 0x00000000111a7984 */ /* 0x000ea40000000800 */
[----:B--2---:R-:W-:-:S13]  /*19b0*/  ISETP.NE.AND P0, PT, R26, R27, PT ;  /* 0x0000001b1a00720c */ /* 0x004fda0003f05270 */
[----:B------:R-:W-:Y:S05]  /*19c0*/  @!P0 BRA `(.L_x_30) ;  /* 0x0000000000288947 */ /* 0x000fea0003800000 */
[----:B------:R-:W-:Y:S01]  /*19d0*/  MOV R8, 0x0 ;  /* 0x0000000000087802 */ /* 0x000fe20000000f00 */
[----:B------:R0:W-:Y:S01]  /*19e0*/  STL.128 [R1], R24 ;  /* 0x0000001801007387 */ /* 0x0001e20000100c00 */
[----:B------:R-:W2:Y:S01]  /*19f0*/  LDCU.64 UR4, c[0x4][0x8] ;  /* 0x01000100ff0477ac */ /* 0x000ea20008000a00 */
[----:B------:R-:W-:Y:S01]  /*1a00*/  MOV R6, R23 ;  /* 0x0000001700067202 */ /* 0x000fe20000000f00 */
[----:B------:R-:W-:Y:S02]  /*1a10*/  IMAD.MOV.U32 R7, RZ, RZ, R22 ;  /* 0x000000ffff077224 */ /* 0x000fe400078e0016 */
[----:B------:R-:W3:Y:S01]  /*1a20*/  LDC.64 R8, c[0x4][R8] ;  /* 0x0100000008087b82 */ /* 0x000ee20000000a00 */
[----:B--2---:R-:W-:Y:S02]  /*1a30*/  IMAD.U32 R4, RZ, RZ, UR4 ;  /* 0x00000004ff047e24 */ /* 0x004fe4000f8e00ff */
[----:B0-----:R-:W-:-:S07]  /*1a40*/  IMAD.U32 R5, RZ, RZ, UR5 ;  /* 0x00000005ff057e24 */ /* 0x001fce000f8e00ff */
[----:B------:R-:W-:-:S07]  /*1a50*/  LEPC R20, `(.L_x_30) ;  /* 0x000000001014794e */ /* 0x000fce0000000000 */
[----:B-1-3--:R-:W-:Y:S05]  /*1a60*/  CALL.ABS.NOINC R8 ;  /* 0x0000000008007343 */ /* 0x00afea0003c00000 */
.L_x_30:
[----:B------:R-:W-:Y:S05]  /*1a70*/  BSYNC.RECONVERGENT B6 ;  /* 0x0000000000067941 */ /* 0x000fea0003800200 */
.L_x_29:
[----:B------:R-:W0:Y:S01]  /*1a80*/  LDC R3, c[0x0][0x3a4] ;  /* 0x0000e900ff037b82 */ /* 0x000e220000000800 */
[----:B-1----:R-:W1:Y:S01]  /*1a90*/  LDS R10, [R17+0x4] ;  /* 0x00000400110a7984 */ /* 0x002e620000000800 */
[----:B0-----:R-:W-:-:S05]  /*1aa0*/  IMAD.WIDE R18, R3, 0x4, R18 ;  /* 0x0000000403127825 */ /* 0x001fca00078e0212 */
[----:B------:R-:W1:Y:S01]  /*1ab0*/  LDG.E R11, desc[UR36][R18.64] ;  /* 0x00000024120b7981 */ /* 0x000e62000c1e1900 */
[----:B------:R-:W-:Y:S01]  /*1ac0*/  BSSY.RECONVERGENT B6, `(.L_x_31) ;  /* 0x000000f000067945 */ /* 0x000fe20003800200 */
[----:B-1----:R-:W-:-:S13]  /*1ad0*/  ISETP.NE.AND P0, PT, R10, R11, PT ;  /* 0x0000000b0a00720c */ /* 0x002fda0003f05270 */
[----:B------:R-:W-:Y:S05]  /*1ae0*/  @!P0 BRA `(.L_x_32) ;  /* 0x0000000000308947 */ /* 0x000fea0003800000 */
[----:B------:R-:W-:Y:S01]  /*1af0*/  MOV R12, 0x0 ;  /* 0x00000000000c7802 */ /* 0x000fe20000000f00 */
[----:B------:R-:W-:Y:S01]  /*1b00*/  VIADD R8, R24, 0x1 ;  /* 0x0000000118087836 */ /* 0x000fe20000000000 */
[----:B------:R-:W-:Y:S01]  /*1b10*/  MOV R9, R25 ;  /* 0x0000001900097202 */ /* 0x000fe20000000f00 */
[----:B------:R-:W0:Y:S01]  /*1b20*/  LDCU.64 UR4, c[0x4][0x8] ;  /* 0x01000100ff0477ac */ /* 0x000e220008000a00 */
[----:B------:R-:W-:Y:S01]  /*1b30*/  MOV R6, R23 ;  /* 0x0000001700067202 */ /* 0x000fe20000000f00 */
[----:B------:R-:W-:Y:S01]  /*1b40*/  IMAD.MOV.U32 R7, RZ, RZ, R22 ;  /* 0x000000ffff077224 */ /* 0x000fe200078e0016 */
[----:B------:R-:W1:Y:S01]  /*1b50*/  LDC.64 R12, c[0x4][R12] ;  /* 0x010000000c0c7b82 */ /* 0x000e620000000a00 */
[----:B------:R2:W-:Y:S01]  /*1b60*/  STL.128 [R1], R8 ;  /* 0x0000000801007387 */ /* 0x0005e20000100c00 */
[----:B0-----:R-:W-:Y:S02]  /*1b70*/  IMAD.U32 R4, RZ, RZ, UR4 ;  /* 0x00000004ff047e24 */ /* 0x001fe4000f8e00ff */
[----:B--2---:R-:W-:-:S07]  /*1b80*/  IMAD.U32 R5, RZ, RZ, UR5 ;  /* 0x00000005ff057e24 */ /* 0x004fce000f8e00ff */
[----:B------:R-:W-:-:S07]  /*1b90*/  LEPC R20, `(.L_x_32) ;  /* 0x000000001014794e */ /* 0x000fce0000000000 */
[----:B-1----:R-:W-:Y:S05]  /*1ba0*/  CALL.ABS.NOINC R12 ;  /* 0x000000000c007343 */ /* 0x002fea0003c00000 */
.L_x_32:
[----:B------:R-:W-:Y:S05]  /*1bb0*/  BSYNC.RECONVERGENT B6 ;  /* 0x0000000000067941 */ /* 0x000fea0003800200 */
.L_x_31:
[----:B------:R-:W0:Y:S01]  /*1bc0*/  LDC R3, c[0x0][0x3a4] ;  /* 0x0000e900ff037b82 */ /* 0x000e220000000800 */
[----:B------:R-:W1:Y:S01]  /*1bd0*/  LDS R10, [R17+0x8] ;  /* 0x00000800110a7984 */ /* 0x000e620000000800 */
        /* <DEDUP_REMOVED lines=17> */
.L_x_34:
[----:B------:R-:W-:Y:S05]  /*1cf0*/  BSYNC.RECONVERGENT B6 ;  /* 0x0000000000067941 */ /* 0x000fea0003800200 */
.L_x_33:
        /* <DEDUP_REMOVED lines=19> */
.L_x_36:
[----:B------:R-:W-:Y:S05]  /*1e30*/  BSYNC.RECONVERGENT B6 ;  /* 0x0000000000067941 */ /* 0x000fea0003800200 */
.L_x_35:
        /* <DEDUP_REMOVED lines=19> */
.L_x_38:
[----:B------:R-:W-:Y:S05]  /*1f70*/  BSYNC.RECONVERGENT B6 ;  /* 0x0000000000067941 */ /* 0x000fea0003800200 */
.L_x_37:
        /* <DEDUP_REMOVED lines=19> */
.L_x_40:
[----:B------:R-:W-:Y:S05]  /*20b0*/  BSYNC.RECONVERGENT B6 ;  /* 0x0000000000067941 */ /* 0x000fea0003800200 */
.L_x_39:
        /* <DEDUP_REMOVED lines=19> */
.L_x_42:
[----:B------:R-:W-:Y:S05]  /*21f0*/  BSYNC.RECONVERGENT B6 ;  /* 0x0000000000067941 */ /* 0x000fea0003800200 */
.L_x_41:
        /* <DEDUP_REMOVED lines=19> */
.L_x_44:
[----:B------:R-:W-:Y:S05]  /*2330*/  BSYNC.RECONVERGENT B6 ;  /* 0x0000000000067941 */ /* 0x000fea0003800200 */
.L_x_43:
[----:B------:R-:W-:-:S05]  /*2340*/  VIADD R24, R24, 0x8 ;  /* 0x0000000818187836 */ /* 0x000fca0000000000 */
[----:B------:R-:W-:-:S13]  /*2350*/  ISETP.NE.AND P0, PT, R24, R16, PT ;  /* 0x000000101800720c */ /* 0x000fda0003f05270 */
[----:B------:R-:W-:Y:S05]  /*2360*/  @P0 BRA `(.L_x_45) ;  /* 0xfffffff4006c0947 */ /* 0x000fea000383ffff */
[----:B------:R-:W-:Y:S05]  /*2370*/  BSYNC.RECONVERGENT B7 ;  /* 0x0000000000077941 */ /* 0x000fea0003800200 */
.L_x_28:
[----:B------:R-:W0:Y:S02]  /*2380*/  LDCU UR4, c[0x0][0x3a0] ;  /* 0x00007400ff0477ac */ /* 0x000e240008000800 */
[----:B0-----:R-:W-:-:S04]  /*2390*/  ULOP3.LUT UR4, UR4, 0x7, URZ, 0xc0, !UPT ;  /* 0x0000000704047892 */ /* 0x001fc8000f8ec0ff */
[----:B------:R-:W-:-:S09]  /*23a0*/  UISETP.NE.AND UP0, UPT, UR4, URZ, UPT ;  /* 0x000000ff0400728c */ /* 0x000fd2000bf05270 */
[----:B------:R-:W-:Y:S05]  /*23b0*/  BRA.U !UP0, `(.L_x_27) ;  /* 0x0000000908847547 */ /* 0x000fea000b800000 */
[----:B------:R-:W-:Y:S01]  /*23c0*/  UISETP.GE.U32.AND UP0, UPT, UR4, 0x4, UPT ;  /* 0x000000040400788c */ /* 0x000fe2000bf06070 */
[----:B------:R-:W0:Y:S08]  /*23d0*/  LDCU UR5, c[0x0][0x3a0] ;  /* 0x00007400ff0577ac */ /* 0x000e300008000800 */
[----:B------:R-:W-:Y:S05]  /*23e0*/  BRA.U !UP0, `(.L_x_46) ;  /* 0x0000000508487547 */ /* 0x000fea000b800000 */
[----:B------:R-:W2:Y:S01]  /*23f0*/  LDC.64 R26, c[0x0][0x388] ;  /* 0x0000e200ff1a7b82 */ /* 0x000ea20000000a00 */
[----:B------:R-:W3:Y:S02]  /*2400*/  LDCU UR4, c[0x0][0x3a4] ;  /* 0x00007480ff0477ac */ /* 0x000ee40008000800 */
[----:B---3--:R-:W-:-:S04]  /*2410*/  IMAD R3, R16, UR4, R25 ;  /* 0x0000000410037c24 */ /* 0x008fc8000f8e0219 */
[----:B--2---:R-:W-:-:S05]  /*2420*/  IMAD.WIDE R26, R3, 0x4, R26 ;  /* 0x00000004031a7825 */ /* 0x004fca00078e021a */
        /* <DEDUP_REMOVED lines=9> */
[----:B------:R-:W-:Y:S01]  /*24c0*/  IMAD.MOV.U32 R17, RZ, RZ, R25 ;  /* 0x000000ffff117224 */ /* 0x000fe200078e0019 */
[----:B------:R-:W0:Y:S01]  /*24d0*/  LDCU.64 UR4, c[0x4][0x8] ;  /* 0x01000100ff0477ac */ /* 0x000e220008000a00 */
[----:B------:R-:W-:Y:S02]  /*24e0*/  IMAD.MOV.U32 R6, RZ, RZ, R23 ;  /* 0x000000ffff067224 */ /* 0x000fe400078e0017 */
[----:B------:R-:W-:Y:S01]  /*24f0*/  IMAD.MOV.U32 R7, RZ, RZ, R22 ;  /* 0x000000ffff077224 */ /* 0x000fe200078e0016 */
[----:B------:R2:W-:Y:S01]  /*2500*/  STL.128 [R1], R16 ;  /* 0x0000001001007387 */ /* 0x0005e20000100c00 */
[----:B------:R-:W3:Y:S01]  /*2510*/  LDC.64 R8, c[0x4][R8] ;  /* 0x0100000008087b82 */ /* 0x000ee20000000a00 */
[----:B0-----:R-:W-:Y:S01]  /*2520*/  IMAD.U32 R4, RZ, RZ, UR4 ;  /* 0x00000004ff047e24 */ /* 0x001fe2000f8e00ff */
[----:B------:R-:W-:-:S07]  /*2530*/  MOV R5, UR5 ;  /* 0x0000000500057c02 */ /* 0x000fce0008000f00 */
[----:B------:R-:W-:-:S07]  /*2540*/  LEPC R20, `(.L_x_48) ;  /* 0x000000001014794e */ /* 0x000fce0000000000 */
[----:B-123--:R-:W-:Y:S05]  /*2550*/  CALL.ABS.NOINC R8 ;  /* 0x0000000008007343 */ /* 0x00efea0003c00000 */
.L_x_48:
[----:B------:R-:W-:Y:S05]  /*2560*/  BSYNC.RECONVERGENT B6 ;  /* 0x0000000000067941 */ /* 0x000fea0003800200 */
.L_x_47:
[----:B------:R-:W0:Y:S02]  /*2570*/  LDC R19, c[0x0][0x3a4] ;  /* 0x0000e900ff137b82 */ /* 0x000e240000000800 */
[----:B0-----:R-:W-:Y:S02]  /*2580*/  IMAD.WIDE R18, R19, 0x4, R26 ;  /* 0x0000000413127825 */ /* 0x001fe400078e021a */
[----:B------:R-:W0:Y:S04]  /*2590*/  LDS R26, [R29+0x4] ;  /* 0x000004001d1a7984 */ /* 0x000e280000000800 */
[----:B------:R-:W0:Y:S01]  /*25a0*/  LDG.E R27, desc[UR36][R18.64] ;  /* 0x00000024121b7981 */ /* 0x000e22000c1e1900 */
[----:B------:R-:W-:Y:S01]  /*25b0*/  BSSY.RECONVERGENT B6, `(.L_x_49) ;  /* 0x000000e000067945 */ /* 0x000fe20003800200 */
[----:B0-----:R-:W-:-:S13]  /*25c0*/  ISETP.NE.AND P0, PT, R26, R27, PT ;  /* 0x0000001b1a00720c */ /* 0x001fda0003f05270 */
[----:B------:R-:W-:Y:S05]  /*25d0*/  @!P0 BRA `(.L_x_50) ;  /* 0x00000000002c8947 */ /* 0x000fea0003800000 */
[----:B------:R-:W-:Y:S01]  /*25e0*/  MOV R8, 0x0 ;  /* 0x0000000000087802 */ /* 0x000fe20000000f00 */
[----:B------:R-:W0:Y:S01]  /*25f0*/  LDCU.64 UR4, c[0x4][0x8] ;  /* 0x01000100ff0477ac */ /* 0x000e220008000a00 */
[----:B------:R-:W-:Y:S01]  /*2600*/  IADD3 R24, PT, PT, R16, 0x1, RZ ;  /* 0x0000000110187810 */ /* 0x000fe20007ffe0ff */
[----:B------:R-:W-:Y:S01]  /*2610*/  IMAD.MOV.U32 R7, RZ, RZ, R22 ;  /* 0x000000ffff077224 */ /* 0x000fe200078e0016 */
[----:B------:R-:W-:Y:S02]  /*2620*/  MOV R6, R23 ;  /* 0x0000001700067202 */ /* 0x000fe40000000f00 */
[----:B------:R-:W2:Y:S01]  /*2630*/  LDC.64 R8, c[0x4][R8] ;  /* 0x0100000008087b82 */ /* 0x000ea20000000a00 */
[----:B------:R3:W-:Y:S01]  /*2640*/  STL.128 [R1], R24 ;  /* 0x0000001801007387 */ /* 0x0007e20000100c00 */
[----:B0-----:R-:W-:Y:S02]  /*2650*/  IMAD.U32 R4, RZ, RZ, UR4 ;  /* 0x00000004ff047e24 */ /* 0x001fe4000f8e00ff */
[----:B------:R-:W-:-:S07]  /*2660*/  IMAD.U32 R5, RZ, RZ, UR5 ;  /* 0x00000005ff057e24 */ /* 0x000fce000f8e00ff */
[----:B------:R-:W-:-:S07]  /*2670*/  LEPC R20, `(.L_x_50) ;  /* 0x000000001014794e */ /* 0x000fce0000000000 */
[----:B-123--:R-:W-:Y:S05]  /*2680*/  CALL.ABS.NOINC R8 ;  /* 0x0000000008007343 */ /* 0x00efea0003c00000 */
.L_x_50:
[----:B------:R-:W-:Y:S05]  /*2690*/  BSYNC.RECONVERGENT B6 ;  /* 0x0000000000067941 */ /* 0x000fea0003800200 */
.L_x_49:
[----:B------:R-:W0:Y:S01]  /*26a0*/  LDC R3, c[0x0][0x3a4] ;  /* 0x0000e900ff037b82 */ /* 0x000e220000000800 */
[----:B------:R-:W2:Y:S01]  /*26b0*/  LDS R26, [R29+0x8] ;  /* 0x000008001d1a7984 */ /* 0x000ea20000000800 */
[----:B0-----:R-:W-:-:S05]  /*26c0*/  IMAD.WIDE R18, R3, 0x4, R18 ;  /* 0x0000000403127825 */ /* 0x001fca00078e0212 */
[----:B------:R-:W2:Y:S01]  /*26d0*/  LDG.E R27, desc[UR36][R18.64] ;  /* 0x00000024121b7981 */ /* 0x000ea2000c1e1900 */
[----:B------:R-:W-:Y:S01]  /*26e0*/  BSSY.RECONVERGENT B6, `(.L_x_51) ;  /* 0x000000e000067945 */ /* 0x000fe20003800200 */
[----:B--2---:R-:W-:-:S13]  /*26f0*/  ISETP.NE.AND P0, PT, R26, R27, PT ;  /* 0x0000001b1a00720c */ /* 0x004fda0003f05270 */
[----:B------:R-:W-:Y:S05]  /*2700*/  @!P0 BRA `(.L_x_52) ;  /* 0x00000000002c8947 */ /* 0x000fea0003800000 */
[----:B------:R-:W-:Y:S01]  /*2710*/  MOV R8, 0x0 ;  /* 0x0000000000087802 */ /* 0x000fe20000000f00 */
[----:B------:R-:W-:Y:S01]  /*2720*/  VIADD R24, R16, 0x2 ;  /* 0x0000000210187836 */ /* 0x000fe20000000000 */
[----:B------:R-:W0:Y:S01]  /*2730*/  LDCU.64 UR4, c[0x4][0x8] ;  /* 0x01000100ff0477ac */ /* 0x000e220008000a00 */
[----:B------:R-:W-:Y:S01]  /*2740*/  IMAD.MOV.U32 R6, RZ, RZ, R23 ;  /* 0x000000ffff067224 */ /* 0x000fe200078e0017 */
[----:B------:R-:W-:Y:S02]  /*2750*/  MOV R7, R22 ;  /* 0x0000001600077202 */ /* 0x000fe40000000f00 */
[----:B------:R2:W-:Y:S01]  /*2760*/  STL.128 [R1], R24 ;  /* 0x0000001801007387 */ /* 0x0005e20000100c00 */
[----:B------:R-:W3:Y:S01]  /*2770*/  LDC.64 R8, c[0x4][R8] ;  /* 0x0100000008087b82 */ /* 0x000ee20000000a00 */
[----:B0-----:R-:W-:Y:S01]  /*2780*/  MOV R4, UR4 ;  /* 0x0000000400047c02 */ /* 0x001fe20008000f00 */
[----:B------:R-:W-:-:S07]  /*2790*/  IMAD.U32 R5, RZ, RZ, UR5 ;  /* 0x00000005ff057e24 */ /* 0x000fce000f8e00ff */
[----:B------:R-:W-:-:S07]  /*27a0*/  LEPC R20, `(.L_x_52) ;  /* 0x000000001014794e */ /* 0x000fce0000000000 */
[----:B-123--:R-:W-:Y:S05]  /*27b0*/  CALL.ABS.NOINC R8 ;  /* 0x0000000008007343 */ /* 0x00efea0003c00000 */
.L_x_52:
[----:B------:R-:W-:Y:S05]  /*27c0*/  BSYNC.RECONVERGENT B6 ;  /* 0x0000000000067941 */ /* 0x000fea0003800200 */
.L_x_51:
        /* <DEDUP_REMOVED lines=18> */
.L_x_54:
[----:B------:R-:W-:Y:S05]  /*28f0*/  BSYNC.RECONVERGENT B6 ;  /* 0x0000000000067941 */ /* 0x000fea0003800200 */
.L_x_53:
[----:B------:R-:W-:-:S07]  /*2900*/  IADD3 R16, PT, PT, R16, 0x4, RZ ;  /* 0x0000000410107810 */ /* 0x000fce0007ffe0ff */
.L_x_46:
[----:B------:R-:W2:Y:S02]  /*2910*/  LDCU UR4, c[0x0][0x3a0] ;  /* 0x00007400ff0477ac */ /* 0x000ea40008000800 */
[----:B--2---:R-:W-:-:S04]  /*2920*/  ULOP3.LUT UR4, UR4, 0x3, URZ, 0xc0, !UPT ;  /* 0x0000000304047892 */ /* 0x004fc8000f8ec0ff */
[----:B------:R-:W-:-:S09]  /*2930*/  UISETP.NE.AND UP0, UPT, UR4, URZ, UPT ;  /* 0x000000ff0400728c */ /* 0x000fd2000bf05270 */
[----:B------:R-:W-:Y:S05]  /*2940*/  BRA.U !UP0, `(.L_x_27) ;  /* 0x0000000508207547 */ /* 0x000fea000b800000 */
[----:B------:R-:W-:-:S09]  /*2950*/  UISETP.NE.AND UP0, UPT, UR4, 0x1, UPT ;  /* 0x000000010400788c */ /* 0x000fd2000bf05270 */
[----:B------:R-:W-:Y:S05]  /*2960*/  BRA.U !UP0, `(.L_x_55) ;  /* 0x0000000108b07547 */ /* 0x000fea000b800000 */
[----:B------:R-:W2:Y:S01]  /*2970*/  LDC.64 R30, c[0x0][0x388] ;  /* 0x0000e200ff1e7b82 */ /* 0x000ea20000000a00 */
[----:B0-----:R-:W0:Y:S02]  /*2980*/  LDCU.64 UR4, c[0x0][0x3a0] ;  /* 0x00007400ff0477ac */ /* 0x001e240008000a00 */
[----:B0-----:R-:W-:-:S04]  /*2990*/  IMAD R3, R16, UR5, R25 ;  /* 0x0000000510037c24 */ /* 0x001fc8000f8e0219 */
[----:B--2---:R-:W-:-:S05]  /*29a0*/  IMAD.WIDE R30, R3, 0x4, R30 ;  /* 0x00000004031e7825 */ /* 0x004fca00078e021e */
[----:B------:R-:W2:Y:S01]  /*29b0*/  LDG.E R19, desc[UR36][R30.64] ;  /* 0x000000241e137981 */ /* 0x000ea2000c1e1900 */
[----:B------:R-:W-:Y:S01]  /*29c0*/  BSSY.RECONVERGENT B6, `(.L_x_56) ;  /* 0x0000012000067945 */ /* 0x000fe20003800200 */
[----:B------:R-:W0:Y:S02]  /*29d0*/  S2R R3, SR_TID.X ;  /* 0x0000000000037919 */ /* 0x000e240000002100 */
[----:B0-----:R-:W-:-:S04]  /*29e0*/  IMAD R3, R3, UR4, R16 ;  /* 0x0000000403037c24 */ /* 0x001fc8000f8e0210 */
[----:B------:R-:W-:-:S05]  /*29f0*/  IMAD R26, R3, 0x4, R32 ;  /* 0x00000004031a7824 */ /* 0x000fca00078e0220 */
[----:B------:R-:W2:Y:S02]  /*2a00*/  LDS R18, [R26] ;  /* 0x000000001a127984 */ /* 0x000ea40000000800 */
[----:B--2---:R-:W-:-:S13]  /*2a10*/  ISETP.NE.AND P0, PT, R18, R19, PT ;  /* 0x000000131200720c */ /* 0x004fda0003f05270 */
[----:B------:R-:W-:Y:S05]  /*2a20*/  @!P0 BRA `(.L_x_57) ;  /* 0x00000000002c8947 */ /* 0x000fea0003800000 */
[----:B------:R-:W-:Y:S01]  /*2a30*/  MOV R8, 0x0 ;  /* 0x0000000000087802 */ /* 0x000fe20000000f00 */
[----:B------:R-:W-:Y:S01]  /*2a40*/  IMAD.MOV.U32 R17, RZ, RZ, R25 ;  /* 0x000000ffff117224 */ /* 0x000fe200078e0019 */
        /* <DEDUP_REMOVED lines=9> */
.L_x_57:
[----:B------:R-:W-:Y:S05]  /*2ae0*/  BSYNC.RECONVERGENT B6 ;  /* 0x0000000000067941 */ /* 0x000fea0003800200 */
.L_x_56:
        /* <DEDUP_REMOVED lines=18> */
.L_x_59:
[----:B------:R-:W-:Y:S05]  /*2c10*/  BSYNC.RECONVERGENT B6 ;  /* 0x0000000000067941 */ /* 0x000fea0003800200 */
.L_x_58:
[----:B------:R-:W-:-:S07]  /*2c20*/  IADD3 R16, PT, PT, R16, 0x2, RZ ;  /* 0x0000000210107810 */ /* 0x000fce0007ffe0ff */
.L_x_55:
[----:B0-----:R-:W0:Y:S02]  /*2c30*/  LDCU UR5, c[0x0][0x3a0] ;  /* 0x00007400ff0577ac */ /* 0x001e240008000800 */
[----:B0-----:R-:W-:-:S04]  /*2c40*/  ULOP3.LUT UR4, UR5, 0x1, URZ, 0xc0, !UPT ;  /* 0x0000000105047892 */ /* 0x001fc8000f8ec0ff */
[----:B------:R-:W-:-:S09]  /*2c50*/  UISETP.NE.U32.AND UP0, UPT, UR4, 0x1, UPT ;  /* 0x000000010400788c */ /* 0x000fd2000bf05070 */
[----:B------:R-:W-:Y:S05]  /*2c60*/  BRA.U UP0, `(.L_x_27) ;  /* 0x0000000100587547 */ /* 0x000fea000b800000 */
[----:B------:R-:W0:Y:S01]  /*2c70*/  LDC.64 R4, c[0x0][0x388] ;  /* 0x0000e200ff047b82 */ /* 0x000e220000000a00 */
[----:B------:R-:W2:Y:S02]  /*2c80*/  LDCU UR4, c[0x0][0x3a4] ;  /* 0x00007480ff0477ac */ /* 0x000ea40008000800 */
[----:B--2---:R-:W-:-:S04]  /*2c90*/  IMAD R3, R16, UR4, R25 ;  /* 0x0000000410037c24 */ /* 0x004fc8000f8e0219 */
[----:B0-----:R-:W-:-:S05]  /*2ca0*/  IMAD.WIDE R4, R3, 0x4, R4 ;  /* 0x0000000403047825 */ /* 0x001fca00078e0204 */
[----:B------:R-:W2:Y:S01]  /*2cb0*/  LDG.E R19, desc[UR36][R4.64] ;  /* 0x0000002404137981 */ /* 0x000ea2000c1e1900 */
[----:B------:R-:W0:Y:S02]  /*2cc0*/  S2R R3, SR_TID.X ;  /* 0x0000000000037919 */ /* 0x000e240000002100 */
[----:B0-----:R-:W-:-:S04]  /*2cd0*/  IMAD R3, R3, UR5, R16 ;  /* 0x0000000503037c24 */ /* 0x001fc8000f8e0210 */
[----:B------:R-:W-:-:S05]  /*2ce0*/  IMAD R3, R3, 0x4, R32 ;  /* 0x0000000403037824 */ /* 0x000fca00078e0220 */
[----:B------:R-:W2:Y:S02]  /*2cf0*/  LDS R18, [R3] ;  /* 0x0000000003127984 */ /* 0x000ea40000000800 */
[----:B--2---:R-:W-:-:S13]  /*2d00*/  ISETP.NE.AND P0, PT, R18, R19, PT ;  /* 0x000000131200720c */ /* 0x004fda0003f05270 */
[----:B------:R-:W-:Y:S05]  /*2d10*/  @!P0 BRA `(.L_x_27) ;  /* 0x00000000002c8947 */ /* 0x000fea0003800000 */
[----:B------:R-:W-:Y:S01]  /*2d20*/  MOV R17, R25 ;  /* 0x0000001900117202 */ /* 0x000fe20000000f00 */
[----:B------:R-:W0:Y:S01]  /*2d30*/  LDCU.64 UR4, c[0x4][0x8] ;  /* 0x01000100ff0477ac */ /* 0x000e220008000a00 */
[----:B------:R-:W-:Y:S01]  /*2d40*/  MOV R0, 0x0 ;  /* 0x0000000000007802 */ /* 0x000fe20000000f00 */
[----:B------:R-:W-:Y:S01]  /*2d50*/  IMAD.MOV.U32 R6, RZ, RZ, R23 ;  /* 0x000000ffff067224 */ /* 0x000fe200078e0017 */
[----:B------:R-:W-:Y:S01]  /*2d60*/  MOV R7, R22 ;  /* 0x0000001600077202 */ /* 0x000fe20000000f00 */
[----:B------:R2:W-:Y:S01]  /*2d70*/  STL.128 [R1], R16 ;  /* 0x0000001001007387 */ /* 0x0005e20000100c00 */
[----:B------:R2:W3:Y:S01]  /*2d80*/  LDC.64 R8, c[0x4][R0] ;  /* 0x0100000000087b82 */ /* 0x0004e20000000a00 */
[----:B0-----:R-:W-:Y:S01]  /*2d90*/  IMAD.U32 R4, RZ, RZ, UR4 ;  /* 0x00000004ff047e24 */ /* 0x001fe2000f8e00ff */
[----:B------:R-:W-:-:S07]  /*2da0*/  MOV R5, UR5 ;  /* 0x0000000500057c02 */ /* 0x000fce0008000f00 */
[----:B------:R-:W-:-:S07]  /*2db0*/  LEPC R20, `(.L_x_27) ;  /* 0x000000001014794e */ /* 0x000fce0000000000 */
[----:B-123--:R-:W-:Y:S05]  /*2dc0*/  CALL.ABS.NOINC R8 ;  /* 0x0000000008007343 */ /* 0x00efea0003c00000 */
.L_x_27:
[----:B0-----:R-:W-:Y:S05]  /*2dd0*/  BSYNC.RECONVERGENT B8 ;  /* 0x0000000000087941 */ /* 0x001fea0003800200 */
.L_x_26:
[----:B------:R-:W-:Y:S01]  /*2de0*/  ISETP.NE.AND P0, PT, R25, RZ, PT ;  /* 0x000000ff1900720c */ /* 0x000fe20003f05270 */
[----:B------:R-:W-:-:S12]  /*2df0*/  BSSY.RECONVERGENT B8, `(.L_x_60) ;  /* 0x00001a6000087945 */ /* 0x000fd80003800200 */
[----:B------:R-:W-:Y:S05]  /*2e00*/  @P0 BRA `(.L_x_61) ;  /* 0x0000001400000947 */ /* 0x000fea0003800000 */
[----:B------:R-:W0:Y:S01]  /*2e10*/  LDCU UR4, c[0x0][0x3a0] ;  /* 0x00007400ff0477ac */ /* 0x000e220008000800 */
[----:B------:R-:W-:Y:S01]  /*2e20*/  IMAD.MOV.U32 R0, RZ, RZ, RZ ;  /* 0x000000ffff007224 */ /* 0x000fe200078e00ff */
[----:B0-----:R-:W-:-:S09]  /*2e30*/  UISETP.NE.AND UP0, UPT, UR4, URZ, UPT ;  /* 0x000000ff0400728c */ /* 0x001fd2000bf05270 */
[----:B------:R-:W-:Y:S05]  /*2e40*/  BRA.U !UP0, `(.L_x_62) ;  /* 0x0000001908807547 */ /* 0x000fea000b800000 */
[----:B------:R-:W-:Y:S01]  /*2e50*/  UISETP.GE.U32.AND UP0, UPT, UR4, 0x8, UPT ;  /* 0x000000080400788c */ /* 0x000fe2000bf06070 */
[----:B------:R-:W-:-:S08]  /*2e60*/  HFMA2 R17, -RZ, RZ, 0, 0 ;  /* 0x00000000ff117431 */ /* 0x000fd000000001ff */
[----:B------:R-:W-:Y:S05]  /*2e70*/  BRA.U !UP0, `(.L_x_63) ;  /* 0x0000000908707547 */ /* 0x000fea000b800000 */
[----:B------:R-:W-:Y:S01]  /*2e80*/  ULOP3.LUT UR4, UR4, 0xfffffff8, URZ, 0xc0, !UPT ;  /* 0xfffffff804047892 */ /* 0x000fe2000f8ec0ff */
[----:B------:R-:W-:Y:S01]  /*2e90*/  BSSY.RECONVERGENT B7, `(.L_x_63) ;  /* 0x000009a000077945 */ /* 0x000fe20003800200 */
[----:B------:R-:W-:-:S04]  /*2ea0*/  IMAD.MOV.U32 R29, RZ, RZ, RZ ;  /* 0x000000ffff1d7224 */ /* 0x000fc800078e00ff */
[----:B------:R-:W-:-:S07]  /*2eb0*/  MOV R17, UR4 ;  /* 0x0000000400117c02 */ /* 0x000fce0008000f00 */
.L_x_80:
[----:B------:R-:W0:Y:S01]  /*2ec0*/  LDC.64 R18, c[0x0][0x380] ;  /* 0x0000e000ff127b82 */ /* 0x000e220000000a00 */
[----:B------:R-:W-:-:S04]  /*2ed0*/  IMAD R3, R28, UR40, R29 ;  /* 0x000000281c037c24 */ /* 0x000fc8000f8e021d */
[----:B0-----:R-:W-:-:S05]  /*2ee0*/  IMAD.WIDE R18, R3, 0x4, R18 ;  /* 0x0000000403127825 */ /* 0x001fca00078e0212 */
[----:B------:R-:W2:Y:S01]  /*2ef0*/  LDG.E R31, desc[UR36][R18.64] ;  /* 0x00000024121f7981 */ /* 0x000ea2000c1e1900 */
[----:B------:R-:W-:Y:S01]  /*2f00*/  BSSY.RECONVERGENT B6, `(.L_x_64) ;  /* 0x0000011000067945 */ /* 0x000fe20003800200 */
[----:B------:R-:W0:Y:S02]  /*2f10*/  S2R R0, SR_TID.Y ;  /* 0x0000000000007919 */ /* 0x000e240000002200 */
[----:B0-----:R-:W-:-:S04]  /*2f20*/  IMAD R3, R0, UR40, R29 ;  /* 0x0000002800037c24 */ /* 0x001fc8000f8e021d */
[----:B------:R-:W-:-:S05]  /*2f30*/  IMAD R16, R3, 0x4, R2 ;  /* 0x0000000403107824 */ /* 0x000fca00078e0202 */
        /* <DEDUP_REMOVED lines=9> */
[----:B--2---:R-:W-:Y:S01]  /*2fd0*/  MOV R4, UR4 ;  /* 0x0000000400047c02 */ /* 0x004fe20008000f00 */
[----:B0-----:R-:W-:-:S07]  /*2fe0*/  IMAD.U32 R5, RZ, RZ, UR5 ;  /* 0x00000005ff057e24 */ /* 0x001fce000f8e00ff */
[----:B------:R-:W-:-:S07]  /*2ff0*/  LEPC R20, `(.L_x_65) ;  /* 0x000000001014794e */ /* 0x000fce0000000000 */
[----:B-1-3--:R-:W-:Y:S05]  /*3000*/  CALL.ABS.NOINC R8 ;  /* 0x0000000008007343 */ /* 0x00afea0003c00000 */
.L_x_65:
[----:B------:R-:W-:Y:S05]  /*3010*/  BSYNC.RECONVERGENT B6 ;  /* 0x0000000000067941 */ /* 0x000fea0003800200 */
.L_x_64:
[----:B-1----:R-:W2:Y:S01]  /*3020*/  LDG.E R11, desc[UR36][R18.64+0x4] ;  /* 0x00000424120b7981 */ /* 0x002ea2000c1e1900 */
[----:B------:R-:W-:Y:S03]  /*3030*/  BSSY.RECONVERGENT B6, `(.L_x_66) ;  /* 0x0000010000067945 */ /* 0x000fe60003800200 */
[----:B------:R-:W2:Y:S02]  /*3040*/  LDS R10, [R16+0x4] ;  /* 0x00000400100a7984 */ /* 0x000ea40000000800 */
[----:B--2---:R-:W-:-:S13]  /*3050*/  ISETP.NE.AND P0, PT, R10, R11, PT ;  /* 0x0000000b0a00720c */ /* 0x004fda0003f05270 */
[----:B------:R-:W-:Y:S05]  /*3060*/  @!P0 BRA `(.L_x_67) ;  /* 0x0000000000308947 */ /* 0x000fea0003800000 */
[----:B------:R-:W-:Y:S01]  /*3070*/  MOV R12, 0x0 ;  /* 0x00000000000c7802 */ /* 0x000fe20000000f00 */
[----:B------:R-:W-:Y:S01]  /*3080*/  IMAD.MOV.U32 R8, RZ, RZ, R28 ;  /* 0x000000ffff087224 */ /* 0x000fe200078e001c */
[----:B------:R-:W-:Y:S01]  /*3090*/  IADD3 R9, PT, PT, R29, 0x1, RZ ;  /* 0x000000011d097810 */ /* 0x000fe20007ffe0ff */
[----:B------:R-:W0:Y:S01]  /*30a0*/  LDCU.64 UR4, c[0x4][0x10] ;  /* 0x01000200ff0477ac */ /* 0x000e220008000a00 */
[----:B------:R-:W-:Y:S01]  /*30b0*/  MOV R6, R23 ;  /* 0x0000001700067202 */ /* 0x000fe20000000f00 */
[----:B------:R-:W-:Y:S01]  /*30c0*/  IMAD.MOV.U32 R7, RZ, RZ, R22 ;  /* 0x000000ffff077224 */ /* 0x000fe200078e0016 */
[----:B------:R-:W1:Y:S01]  /*30d0*/  LDC.64 R12, c[0x4][R12] ;  /* 0x010000000c0c7b82 */ /* 0x000e620000000a00 */
[----:B------:R2:W-:Y:S01]  /*30e0*/  STL.128 [R1], R8 ;  /* 0x0000000801007387 */ /* 0x0005e20000100c00 */
[----:B0-----:R-:W-:Y:S01]  /*30f0*/  MOV R4, UR4 ;  /* 0x0000000400047c02 */ /* 0x001fe20008000f00 */
[----:B------:R-:W-:-:S07]  /*3100*/  IMAD.U32 R5, RZ, RZ, UR5 ;  /* 0x00000005ff057e24 */ /* 0x000fce000f8e00ff */
[----:B------:R-:W-:-:S07]  /*3110*/  LEPC R20, `(.L_x_67) ;  /* 0x000000001014794e */ /* 0x000fce0000000000 */
[----:B-12---:R-:W-:Y:S05]  /*3120*/  CALL.ABS.NOINC R12 ;  /* 0x000000000c007343 */ /* 0x006fea0003c00000 */
.L_x_67:
[----:B------:R-:W-:Y:S05]  /*3130*/  BSYNC.RECONVERGENT B6 ;  /* 0x0000000000067941 */ /* 0x000fea0003800200 */
.L_x_66:
[----:B------:R-:W2:Y:S01]  /*3140*/  LDG.E R11, desc[UR36][R18.64+0x8] ;  /* 0x00000824120b7981 */ /* 0x000ea2000c1e1900 */
        /* <DEDUP_REMOVED lines=16> */
.L_x_69:
[----:B------:R-:W-:Y:S05]  /*3250*/  BSYNC.RECONVERGENT B6 ;  /* 0x0000000000067941 */ /* 0x000fea0003800200 */
.L_x_68:
        /* <DEDUP_REMOVED lines=17> */
.L_x_71:
[----:B------:R-:W-:Y:S05]  /*3370*/  BSYNC.RECONVERGENT B6 ;  /* 0x0000000000067941 */ /* 0x000fea0003800200 */
.L_x_70:
        /* <DEDUP_REMOVED lines=17> */
.L_x_73:
[----:B------:R-:W-:Y:S05]  /*3490*/  BSYNC.RECONVERGENT B6 ;  /* 0x0000000000067941 */ /* 0x000fea0003800200 */
.L_x_72:
        /* <DEDUP_REMOVED lines=17> */
.L_x_75:
[----:B------:R-:W-:Y:S05]  /*35b0*/  BSYNC.RECONVERGENT B6 ;  /* 0x0000000000067941 */ /* 0x000fea0003800200 */
.L_x_74:
        /* <DEDUP_REMOVED lines=17> */
.L_x_77:
[----:B------:R-:W-:Y:S05]  /*36d0*/  BSYNC.RECONVERGENT B6 ;  /* 0x0000000000067941 */ /* 0x000fea0003800200 */
.L_x_76:
        /* <DEDUP_REMOVED lines=17> */
.L_x_79:
[----:B------:R-:W-:Y:S05]  /*37f0*/  BSYNC.RECONVERGENT B6 ;  /* 0x0000000000067941 */ /* 0x000fea0003800200 */
.L_x_78:
[----:B------:R-:W-:-:S04]  /*3800*/  IADD3 R29, PT, PT, R29, 0x8, RZ ;  /* 0x000000081d1d7810 */ /* 0x000fc80007ffe0ff */
[----:B------:R-:W-:-:S13]  /*3810*/  ISETP.NE.AND P0, PT, R29, R17, PT ;  /* 0x000000111d00720c */ /* 0x000fda0003f05270 */
[----:B------:R-:W-:Y:S05]  /*3820*/  @P0 BRA `(.L_x_80) ;  /* 0xfffffff400a40947 */ /* 0x000fea000383ffff */
[----:B------:R-:W-:Y:S05]  /*3830*/  BSYNC.RECONVERGENT B7 ;  /* 0x0000000000077941 */ /* 0x000fea0003800200 */
.L_x_63:
[----:B------:R-:W0:Y:S01]  /*3840*/  LDCU UR4, c[0x0][0x3a0] ;  /* 0x00007400ff0477ac */ /* 0x000e220008000800 */
[----:B------:R-:W-:Y:S01]  /*3850*/  BSSY.RECONVERGENT B7, `(.L_x_61) ;  /* 0x000009b000077945 */ /* 0x000fe20003800200 */
[----:B0-----:R-:W-:-:S04]  /*3860*/  ULOP3.LUT UR4, UR4, 0x7, URZ, 0xc0, !UPT ;  /* 0x0000000704047892 */ /* 0x001fc8000f8ec0ff */
[----:B------:R-:W-:-:S09]  /*3870*/  UISETP.NE.AND UP0, UPT, UR4, URZ, UPT ;  /* 0x000000ff0400728c */ /* 0x000fd2000bf05270 */
[----:B------:R-:W-:Y:S05]  /*3880*/  BRA.U !UP0, `(.L_x_81) ;  /* 0x00000009085c7547 */ /* 0x000fea000b800000 */
[----:B------:R-:W-:Y:S01]  /*3890*/  UISETP.GE.U32.AND UP0, UPT, UR4, 0x4, UPT ;  /* 0x000000040400788c */ /* 0x000fe2000bf06070 */
[----:B------:R-:W0:Y:S08]  /*38a0*/  LDCU UR5, c[0x0][0x3a0] ;  /* 0x00007400ff0577ac */ /* 0x000e300008000800 */
[----:B------:R-:W-:Y:S05]  /*38b0*/  BRA.U !UP0, `(.L_x_82) ;  /* 0x00000005082c7547 */ /* 0x000fea000b800000 */
[----:B------:R-:W2:Y:S01]  /*38c0*/  LDC.64 R26, c[0x0][0x380] ;  /* 0x0000e000ff1a7b82 */ /* 0x000ea20000000a00 */
[----:B0-----:R-:W-:-:S04]  /*38d0*/  IMAD R3, R28, UR5, R17 ;  /* 0x000000051c037c24 */ /* 0x001fc8000f8e0211 */
[----:B--2---:R-:W-:-:S05]  /*38e0*/  IMAD.WIDE R26, R3, 0x4, R26 ;  /* 0x00000004031a7825 */ /* 0x004fca00078e021a */
        /* <DEDUP_REMOVED lines=9> */
[----:B------:R-:W0:Y:S01]  /*3980*/  LDCU.64 UR4, c[0x4][0x10] ;  /* 0x01000200ff0477ac */ /* 0x000e220008000a00 */
[----:B------:R-:W-:Y:S01]  /*3990*/  MOV R16, R28 ;  /* 0x0000001c00107202 */ /* 0x000fe20000000f00 */
[----:B------:R-:W-:Y:S01]  /*39a0*/  IMAD.MOV.U32 R6, RZ, RZ, R23 ;  /* 0x000000ffff067224 */ /* 0x000fe200078e0017 */
[----:B------:R-:W-:Y:S02]  /*39b0*/  MOV R7, R22 ;  /* 0x0000001600077202 */ /* 0x000fe40000000f00 */
[----:B------:R-:W2:Y:S01]  /*39c0*/  LDC.64 R8, c[0x4][R8] ;  /* 0x0100000008087b82 */ /* 0x000ea20000000a00 */
[----:B------:R3:W-:Y:S01]  /*39d0*/  STL.128 [R1], R16 ;  /* 0x0000001001007387 */ /* 0x0007e20000100c00 */
[----:B0-----:R-:W-:Y:S01]  /*39e0*/  IMAD.U32 R4, RZ, RZ, UR4 ;  /* 0x00000004ff047e24 */ /* 0x001fe2000f8e00ff */
[----:B------:R-:W-:-:S07]  /*39f0*/  MOV R5, UR5 ;  /* 0x0000000500057c02 */ /* 0x000fce0008000f00 */
[----:B------:R-:W-:-:S07]  /*3a00*/  LEPC R20, `(.L_x_84) ;  /* 0x000000001014794e */ /* 0x000fce0000000000 */
[----:B-123--:R-:W-:Y:S05]  /*3a10*/  CALL.ABS.NOINC R8 ;  /* 0x0000000008007343 */ /* 0x00efea0003c00000 */
.L_x_84:
[----:B------:R-:W-:Y:S05]  /*3a20*/  BSYNC.RECONVERGENT B6 ;  /* 0x0000000000067941 */ /* 0x000fea0003800200 */
.L_x_83:
[----:B------:R-:W2:Y:S01]  /*3a30*/  LDG.E R31, desc[UR36][R26.64+0x4] ;  /* 0x000004241a1f7981 */ /* 0x000ea2000c1e1900 */
[----:B------:R-:W-:Y:S03]  /*3a40*/  BSSY.RECONVERGENT B6, `(.L_x_85) ;  /* 0x000000f000067945 */ /* 0x000fe60003800200 */
[----:B------:R-:W2:Y:S02]  /*3a50*/  LDS R30, [R24+0x4] ;  /* 0x00000400181e7984 */ /* 0x000ea40000000800 */
[----:B--2---:R-:W-:-:S13]  /*3a60*/  ISETP.NE.AND P0, PT, R30, R31, PT ;  /* 0x0000001f1e00720c */ /* 0x004fda0003f05270 */
[----:B------:R-:W-:Y:S05]  /*3a70*/  @!P0 BRA `(.L_x_86) ;  /* 0x00000000002c8947 */ /* 0x000fea0003800000 */
[----:B------:R-:W-:Y:S01]  /*3a80*/  MOV R8, 0x0 ;  /* 0x0000000000087802 */ /* 0x000fe20000000f00 */
[----:B------:R-:W-:Y:S01]  /*3a90*/  VIADD R29, R17, 0x1 ;  /* 0x00000001111d7836 */ /* 0x000fe20000000000 */
[----:B------:R-:W0:Y:S01]  /*3aa0*/  LDCU.64 UR4, c[0x4][0x10] ;  /* 0x01000200ff0477ac */ /* 0x000e220008000a00 */
[----:B------:R-:W-:Y:S01]  /*3ab0*/  MOV R6, R23 ;  /* 0x0000001700067202 */ /* 0x000fe20000000f00 */
[----:B------:R-:W-:Y:S02]  /*3ac0*/  IMAD.MOV.U32 R7, RZ, RZ, R22 ;  /* 0x000000ffff077224 */ /* 0x000fe400078e0016 */
[----:B------:R2:W-:Y:S01]  /*3ad0*/  STL.128 [R1], R28 ;  /* 0x0000001c01007387 */ /* 0x0005e20000100c00 */
[----:B------:R-:W3:Y:S01]  /*3ae0*/  LDC.64 R8, c[0x4][R8] ;  /* 0x0100000008087b82 */ /* 0x000ee20000000a00 */
[----:B0-----:R-:W-:Y:S01]  /*3af0*/  MOV R4, UR4 ;  /* 0x0000000400047c02 */ /* 0x001fe20008000f00 */
[----:B------:R-:W-:-:S07]  /*3b00*/  IMAD.U32 R5, RZ, RZ, UR5 ;  /* 0x00000005ff057e24 */ /* 0x000fce000f8e00ff */
[----:B------:R-:W-:-:S07]  /*3b10*/  LEPC R20, `(.L_x_86) ;  /* 0x000000001014794e */ /* 0x000fce0000000000 */
[----:B-123--:R-:W-:Y:S05]  /*3b20*/  CALL.ABS.NOINC R8 ;  /* 0x0000000008007343 */ /* 0x00efea0003c00000 */
.L_x_86:
[----:B------:R-:W-:Y:S05]  /*3b30*/  BSYNC.RECONVERGENT B6 ;  /* 0x0000000000067941 */ /* 0x000fea0003800200 */
.L_x_85:
[----:B------:R-:W2:Y:S01]  /*3b40*/  LDG.E R31, desc[UR36][R26.64+0x8] ;  /* 0x000008241a1f7981 */ /* 0x000ea2000c1e1900 */
[----:B------:R-:W-:Y:S03]  /*3b50*/  BSSY.RECONVERGENT B6, `(.L_x_87) ;  /* 0x000000f000067945 */ /* 0x000fe60003800200 */
[----:B------:R-:W2:Y:S02]  /*3b60*/  LDS R30, [R24+0x8] ;  /* 0x00000800181e7984 */ /* 0x000ea40000000800 */
[----:B--2---:R-:W-:-:S13]  /*3b70*/  ISETP.NE.AND P0, PT, R30, R31, PT ;  /* 0x0000001f1e00720c */ /* 0x004fda0003f05270 */
        /* <DEDUP_REMOVED lines=12> */
.L_x_88:
[----:B------:R-:W-:Y:S05]  /*3c40*/  BSYNC.RECONVERGENT B6 ;  /* 0x0000000000067941 */ /* 0x000fea0003800200 */
.L_x_87:
        /* <DEDUP_REMOVED lines=16> */
.L_x_90:
[----:B------:R-:W-:Y:S05]  /*3d50*/  BSYNC.RECONVERGENT B6 ;  /* 0x0000000000067941 */ /* 0x000fea0003800200 */
.L_x_89:
[----:B------:R-:W-:-:S07]  /*3d60*/  IADD3 R17, PT, PT, R17, 0x4, RZ ;  /* 0x0000000411117810 */ /* 0x000fce0007ffe0ff */
.L_x_82:
[----:B------:R-:W2:Y:S02]  /*3d70*/  LDCU UR4, c[0x0][0x3a0] ;  /* 0x00007400ff0477ac */ /* 0x000ea40008000800 */
[----:B--2---:R-:W-:-:S04]  /*3d80*/  ULOP3.LUT UR4, UR4, 0x3, URZ, 0xc0, !UPT ;  /* 0x0000000304047892 */ /* 0x004fc8000f8ec0ff */
[----:B------:R-:W-:-:S09]  /*3d90*/  UISETP.NE.AND UP0, UPT, UR4, URZ, UPT ;  /* 0x000000ff0400728c */ /* 0x000fd2000bf05270 */
[----:B------:R-:W-:Y:S05]  /*3da0*/  BRA.U !UP0, `(.L_x_81) ;  /* 0x0000000508147547 */ /* 0x000fea000b800000 */
[----:B------:R-:W-:-:S09]  /*3db0*/  UISETP.NE.AND UP0, UPT, UR4, 0x1, UPT ;  /* 0x000000010400788c */ /* 0x000fd2000bf05270 */
[----:B------:R-:W-:Y:S05]  /*3dc0*/  BRA.U !UP0, `(.L_x_91) ;  /* 0x0000000108a87547 */ /* 0x000fea000b800000 */
[----:B------:R-:W2:Y:S01]  /*3dd0*/  LDC.64 R26, c[0x0][0x380] ;  /* 0x0000e000ff1a7b82 */ /* 0x000ea20000000a00 */
[----:B------:R-:W3:Y:S02]  /*3de0*/  LDCU UR4, c[0x0][0x3a0] ;  /* 0x00007400ff0477ac */ /* 0x000ee40008000800 */
[----:B---3--:R-:W-:-:S04]  /*3df0*/  IMAD R3, R28, UR4, R17 ;  /* 0x000000041c037c24 */ /* 0x008fc8000f8e0211 */
[----:B--2---:R-:W-:-:S05]  /*3e00*/  IMAD.WIDE R26, R3, 0x4, R26 ;  /* 0x00000004031a7825 */ /* 0x004fca00078e021a */
[----:B------:R-:W2:Y:S01]  /*3e10*/  LDG.E R19, desc[UR36][R26.64] ;  /* 0x000000241a137981 */ /* 0x000ea2000c1e1900 */
[----:B------:R-:W-:Y:S01]  /*3e20*/  BSSY.RECONVERGENT B6, `(.L_x_92) ;  /* 0x0000012000067945 */ /* 0x000fe20003800200 */
[----:B------:R-:W3:Y:S02]  /*3e30*/  S2R R0, SR_TID.Y ;  /* 0x0000000000007919 */ /* 0x000ee40000002200 */
[----:B---3--:R-:W-:-:S04]  /*3e40*/  IMAD R3, R0, UR4, R17 ;  /* 0x0000000400037c24 */ /* 0x008fc8000f8e0211 */
[----:B------:R-:W-:-:S05]  /*3e50*/  IMAD R30, R3, 0x4, R2 ;  /* 0x00000004031e7824 */ /* 0x000fca00078e0202 */
[----:B------:R-:W2:Y:S02]  /*3e60*/  LDS R18, [R30] ;  /* 0x000000001e127984 */ /* 0x000ea40000000800 */
[----:B--2---:R-:W-:-:S13]  /*3e70*/  ISETP.NE.AND P0, PT, R18, R19, PT ;  /* 0x000000131200720c */ /* 0x004fda0003f05270 */
[----:B------:R-:W-:Y:S05]  /*3e80*/  @!P0 BRA `(.L_x_93) ;  /* 0x00000000002c8947 */ /* 0x000fea0003800000 */
[----:B------:R-:W-:Y:S01]  /*3e90*/  MOV R8, 0x0 ;  /* 0x0000000000087802 */ /* 0x000fe20000000f00 */
[----:B0-----:R-:W0:Y:S01]  /*3ea0*/  LDCU.64 UR4, c[0x4][0x10] ;  /* 0x01000200ff0477ac */ /* 0x001e220008000a00 */
        /* <DEDUP_REMOVED lines=9> */
.L_x_93:
[----:B0-----:R-:W-:Y:S05]  /*3f40*/  BSYNC.RECONVERGENT B6 ;  /* 0x0000000000067941 */ /* 0x001fea0003800200 */
.L_x_92:
        /* <DEDUP_REMOVED lines=16> */
.L_x_95:
[----:B------:R-:W-:Y:S05]  /*4050*/  BSYNC.RECONVERGENT B6 ;  /* 0x0000000000067941 */ /* 0x000fea0003800200 */
.L_x_94:
[----:B------:R-:W-:-:S07]  /*4060*/  IADD3 R17, PT, PT, R17, 0x2, RZ ;  /* 0x0000000211117810 */ /* 0x000fce0007ffe0ff */
.L_x_91:
[----:B------:R-:W0:Y:S02]  /*4070*/  LDCU UR4, c[0x0][0x3a0] ;  /* 0x00007400ff0477ac */ /* 0x000e240008000800 */
[----:B0-----:R-:W-:-:S04]  /*4080*/  ULOP3.LUT UR5, UR4, 0x1, URZ, 0xc0, !UPT ;  /* 0x0000000104057892 */ /* 0x001fc8000f8ec0ff */
[----:B------:R-:W-:-:S09]  /*4090*/  UISETP.NE.U32.AND UP0, UPT, UR5, 0x1, UPT ;  /* 0x000000010500788c */ /* 0x000fd2000bf05070 */
[----:B------:R-:W-:Y:S05]  /*40a0*/  BRA.U UP0, `(.L_x_81) ;  /* 0x0000000100547547 */ /* 0x000fea000b800000 */
[----:B------:R-:W0:Y:S01]  /*40b0*/  LDC.64 R4, c[0x0][0x380] ;  /* 0x0000e000ff047b82 */ /* 0x000e220000000a00 */
[----:B------:R-:W-:-:S04]  /*40c0*/  IMAD R3, R28, UR4, R17 ;  /* 0x000000041c037c24 */ /* 0x000fc8000f8e0211 */
[----:B0-----:R-:W-:-:S05]  /*40d0*/  IMAD.WIDE R4, R3, 0x4, R4 ;  /* 0x0000000403047825 */ /* 0x001fca00078e0204 */
[----:B------:R-:W2:Y:S01]  /*40e0*/  LDG.E R19, desc[UR36][R4.64] ;  /* 0x0000002404137981 */ /* 0x000ea2000c1e1900 */
[----:B------:R-:W0:Y:S02]  /*40f0*/  S2R R0, SR_TID.Y ;  /* 0x0000000000007919 */ /* 0x000e240000002200 */
        /* <DEDUP_REMOVED lines=16> */
.L_x_81:
[----:B0-----:R-:W-:Y:S05]  /*4200*/  BSYNC.RECONVERGENT B7 ;  /* 0x0000000000077941 */ /* 0x001fea0003800200 */
.L_x_61:
[----:B------:R-:W0:Y:S01]  /*4210*/  LDC R3, c[0x0][0x3a0] ;  /* 0x0000e800ff037b82 */ /* 0x000e220000000800 */
[----:B------:R-:W-:Y:S01]  /*4220*/  IMAD.MOV.U32 R0, RZ, RZ, RZ ;  /* 0x000000ffff007224 */ /* 0x000fe200078e00ff */
[----:B0-----:R-:W-:-:S13]  /*4230*/  ISETP.NE.AND P0, PT, R3, RZ, PT ;  /* 0x000000ff0300720c */ /* 0x001fda0003f05270 */
[----:B------:R-:W-:Y:S05]  /*4240*/  @!P0 BRA `(.L_x_62) ;  /* 0x0000000400808947 */ /* 0x000fea0003800000 */
[----:B------:R-:W0:Y:S01]  /*4250*/  S2R R6, SR_TID.Y ;  /* 0x0000000000067919 */ /* 0x000e220000002200 */
[C---:B------:R-:W-:Y:S01]  /*4260*/  ISETP.GE.U32.AND P0, PT, R3.reuse, 0x8, PT ;  /* 0x000000080300780c */ /* 0x040fe20003f06070 */
[----:B------:R-:W-:Y:S01]  /*4270*/  HFMA2 R5, -RZ, RZ, 0, 0 ;  /* 0x00000000ff057431 */ /* 0x000fe200000001ff */
[----:B------:R-:W-:Y:S01]  /*4280*/  LOP3.LUT R20, R3, 0x7, RZ, 0xc0, !PT ;  /* 0x0000000703147812 */ /* 0x000fe200078ec0ff */
[----:B------:R-:W2:Y:S01]  /*4290*/  S2R R4, SR_TID.X ;  /* 0x0000000000047919 */ /* 0x000ea20000002100 */
[----:B------:R-:W-:Y:S02]  /*42a0*/  IMAD.MOV.U32 R0, RZ, RZ, RZ ;  /* 0x000000ffff007224 */ /* 0x000fe400078e00ff */
[----:B------:R-:W-:Y:S01]  /*42b0*/  ISETP.NE.AND P1, PT, R20, RZ, PT ;  /* 0x000000ff1400720c */ /* 0x000fe20003f25270 */
[----:B0-----:R-:W-:-:S06]  /*42c0*/  IMAD R6, R6, R3, RZ ;  /* 0x0000000306067224 */ /* 0x001fcc00078e02ff */
[----:B------:R-:W-:Y:S06]  /*42d0*/  @!P0 BRA `(.L_x_96) ;  /* 0x0000000000a48947 */ /* 0x000fec0003800000 */
[----:B------:R-:W2:Y:S01]  /*42e0*/  LDCU UR4, c[0x0][0x398] ;  /* 0x00007300ff0477ac */ /* 0x000ea20008000800 */
[----:B------:R-:W-:Y:S01]  /*42f0*/  LOP3.LUT R5, R3, 0xfffffff8, RZ, 0xc0, !PT ;  /* 0xfffffff803057812 */ /* 0x000fe200078ec0ff */
[----:B------:R-:W-:Y:S01]  /*4300*/  BSSY.RECONVERGENT B0, `(.L_x_96) ;  /* 0x0000026000007945 */ /* 0x000fe20003800200 */
[----:B------:R-:W-:-:S03]  /*4310*/  LEA R7, R6, R2, 0x2 ;  /* 0x0000000206077211 */ /* 0x000fc600078e10ff */
[----:B------:R-:W-:Y:S01]  /*4320*/  IMAD.MOV R8, RZ, RZ, -R5 ;  /* 0x000000ffff087224 */ /* 0x000fe200078e0a05 */
[----:B------:R-:W-:Y:S02]  /*4330*/  IADD3 R7, PT, PT, R7, 0x10, RZ ;  /* 0x0000001007077810 */ /* 0x000fe40007ffe0ff */
[----:B--2---:R-:W-:-:S05]  /*4340*/  IADD3 R0, PT, PT, R4, UR4, RZ ;  /* 0x0000000404007c10 */ /* 0x004fca000fffe0ff */
[----:B------:R-:W-:-:S04]  /*4350*/  IMAD.SHL.U32 R0, R0, 0x4, RZ ;  /* 0x0000000400007824 */ /* 0x000fc800078e00ff */
[----:B------:R-:W-:Y:S02]  /*4360*/  IMAD R9, R0, R3, R2 ;  /* 0x0000000300097224 */ /* 0x000fe400078e0202 */
[----:B------:R-:W-:-:S03]  /*4370*/  IMAD.MOV.U32 R0, RZ, RZ, RZ ;  /* 0x000000ffff007224 */ /* 0x000fc600078e00ff */
[----:B------:R-:W-:-:S07]  /*4380*/  IADD3 R9, PT, PT, R9, 0x10, RZ ;  /* 0x0000001009097810 */ /* 0x000fce0007ffe0ff */
.L_x_97:
[----:B------:R-:W-:Y:S01]  /*4390*/  LDS R19, [R7+-0x10] ;  /* 0xfffff00007137984 */ /* 0x000fe20000000800 */
[----:B------:R-:W-:-:S03]  /*43a0*/  VIADD R8, R8, 0x8 ;  /* 0x0000000808087836 */ /* 0x000fc60000000000 */
[----:B------:R-:W0:Y:S02]  /*43b0*/  LDS R18, [R9+-0x10] ;  /* 0xfffff00009127984 */ /* 0x000e240000000800 */
[----:B------:R-:W-:Y:S02]  /*43c0*/  ISETP.NE.AND P0, PT, R8, RZ, PT ;  /* 0x000000ff0800720c */ /* 0x000fe40003f05270 */
[----:B------:R-:W-:Y:S04]  /*43d0*/  LDS R21, [R7+-0xc] ;  /* 0xfffff40007157984 */ /* 0x000fe80000000800 */
[----:B------:R-:W2:Y:S04]  /*43e0*/  LDS R22, [R9+-0xc] ;  /* 0xfffff40009167984 */ /* 0x000ea80000000800 */
[----:B-1----:R-:W-:Y:S04]  /*43f0*/  LDS R10, [R7+-0x8] ;  /* 0xfffff800070a7984 */ /* 0x002fe80000000800 */
[----:B------:R-:W1:Y:S04]  /*4400*/  LDS R11, [R9+-0x8] ;  /* 0xfffff800090b7984 */ /* 0x000e680000000800 */
[----:B------:R-:W-:Y:S04]  /*4410*/  LDS R12, [R7+-0x4] ;  /* 0xfffffc00070c7984 */ /* 0x000fe80000000800 */
[----:B------:R-:W3:Y:S04]  /*4420*/  LDS R13, [R9+-0x4] ;  /* 0xfffffc00090d7984 */ /* 0x000ee80000000800 */
[----:B------:R-:W-:Y:S04]  /*4430*/  LDS R14, [R7] ;  /* 0x00000000070e7984 */ /* 0x000fe80000000800 */
[----:B------:R-:W4:Y:S04]  /*4440*/  LDS R15, [R9] ;  /* 0x00000000090f7984 */ /* 0x000f280000000800 */
[----:B------:R-:W-:Y:S04]  /*4450*/  LDS R16, [R7+0x4] ;  /* 0x0000040007107984 */ /* 0x000fe80000000800 */
[----:B------:R-:W5:Y:S01]  /*4460*/  LDS R17, [R9+0x4] ;  /* 0x0000040009117984 */ /* 0x000f620000000800 */
[----:B0-----:R-:W-:-:S03]  /*4470*/  IMAD R18, R19, R18, R0 ;  /* 0x0000001213127224 */ /* 0x001fc600078e0200 */
[----:B------:R-:W-:Y:S04]  /*4480*/  LDS R0, [R7+0x8] ;  /* 0x0000080007007984 */ /* 0x000fe80000000800 */
[----:B------:R-:W0:Y:S01]  /*4490*/  LDS R19, [R9+0x8] ;  /* 0x0000080009137984 */ /* 0x000e220000000800 */
[----:B--2---:R-:W-:-:S03]  /*44a0*/  IMAD R22, R21, R22, R18 ;  /* 0x0000001615167224 */ /* 0x004fc600078e0212 */
[----:B------:R2:W-:Y:S04]  /*44b0*/  LDS R18, [R7+0xc] ;  /* 0x00000c0007127984 */ /* 0x0005e80000000800 */
[----:B------:R3:W0:Y:S01]  /*44c0*/  LDS R21, [R9+0xc] ;  /* 0x00000c0009157984 */ /* 0x0006220000000800 */
[----:B-1----:R-:W-:Y:S01]  /*44d0*/  IMAD R10, R10, R11, R22 ;  /* 0x0000000b0a0a7224 */ /* 0x002fe200078e0216 */
[----:B--2---:R-:W-:-:S03]  /*44e0*/  IADD3 R7, PT, PT, R7, 0x20, RZ ;  /* 0x0000002007077810 */ /* 0x004fc60007ffe0ff */
[----:B---3--:R-:W-:Y:S02]  /*44f0*/  IMAD R10, R12, R13, R10 ;  /* 0x0000000d0c0a7224 */ /* 0x008fe400078e020a */
[----:B------:R-:W-:Y:S02]  /*4500*/  VIADD R9, R9, 0x20 ;  /* 0x0000002009097836 */ /* 0x000fe40000000000 */
[----:B----4-:R-:W-:-:S04]  /*4510*/  IMAD R10, R14, R15, R10 ;  /* 0x0000000f0e0a7224 */ /* 0x010fc800078e020a */
[----:B-----5:R-:W-:-:S04]  /*4520*/  IMAD R10, R16, R17, R10 ;  /* 0x00000011100a7224 */ /* 0x020fc800078e020a */
[----:B0-----:R-:W-:-:S04]  /*4530*/  IMAD R0, R0, R19, R10 ;  /* 0x0000001300007224 */ /* 0x001fc800078e020a */
[----:B------:R-:W-:Y:S01]  /*4540*/  IMAD R0, R18, R21, R0 ;  /* 0x0000001512007224 */ /* 0x000fe200078e0200 */
[----:B------:R-:W-:Y:S06]  /*4550*/  @P0 BRA `(.L_x_97) ;  /* 0xfffffffc008c0947 */ /* 0x000fec000383ffff */
[----:B------:R-:W-:Y:S05]  /*4560*/  BSYNC.RECONVERGENT B0 ;  /* 0x0000000000007941 */ /* 0x000fea0003800200 */
.L_x_96:
[----:B------:R-:W-:Y:S05]  /*4570*/  @!P1 BRA `(.L_x_62) ;  /* 0x0000000000b49947 */ /* 0x000fea0003800000 */
[----:B------:R-:W-:Y:S02]  /*4580*/  ISETP.GE.U32.AND P0, PT, R20, 0x4, PT ;  /* 0x000000041400780c */ /* 0x000fe40003f06070 */
[----:B------:R-:W-:-:S04]  /*4590*/  LOP3.LUT R17, R3, 0x3, RZ, 0xc0, !PT ;  /* 0x0000000303117812 */ /* 0x000fc800078ec0ff */
[----:B------:R-:W-:-:S07]  /*45a0*/  ISETP.NE.AND P1, PT, R17, RZ, PT ;  /* 0x000000ff1100720c */ /* 0x000fce0003f25270 */
[----:B------:R-:W-:Y:S06]  /*45b0*/  @!P0 BRA `(.L_x_98) ;  /* 0x0000000000448947 */ /* 0x000fec0003800000 */
[----:B------:R-:W-:Y:S01]  /*45c0*/  IADD3 R7, PT, PT, R6, R5, RZ ;  /* 0x0000000506077210 */ /* 0x000fe20007ffe0ff */
[----:B--2---:R-:W-:Y:S02]  /*45d0*/  IMAD R9, R4, R3, R5 ;  /* 0x0000000304097224 */ /* 0x004fe400078e0205 */
[----:B------:R-:W-:Y:S02]  /*45e0*/  VIADD R5, R5, 0x4 ;  /* 0x0000000405057836 */ /* 0x000fe40000000000 */
[----:B------:R-:W-:Y:S01]  /*45f0*/  IMAD R7, R7, 0x4, R2 ;  /* 0x0000000407077824 */ /* 0x000fe200078e0202 */
[----:B------:R-:W-:-:S04]  /*4600*/  LEA R8, R9, R32, 0x2 ;  /* 0x0000002009087211 */ /* 0x000fc800078e10ff */
[----:B------:R-:W-:Y:S04]  /*4610*/  LDS R9, [R7] ;  /* 0x0000000007097984 */ /* 0x000fe80000000800 */
[----:B-1----:R-:W0:Y:S04]  /*4620*/  LDS R10, [R8] ;  /* 0x00000000080a7984 */ /* 0x002e280000000800 */
[----:B------:R-:W-:Y:S04]  /*4630*/  LDS R12, [R7+0x4] ;  /* 0x00000400070c7984 */ /* 0x000fe80000000800 */
[----:B------:R-:W1:Y:S04]  /*4640*/  LDS R11, [R8+0x4] ;  /* 0x00000400080b7984 */ /* 0x000e680000000800 */
[----:B------:R-:W-:Y:S04]  /*4650*/  LDS R14, [R7+0x8] ;  /* 0x00000800070e7984 */ /* 0x000fe80000000800 */
[----:B------:R-:W2:Y:S04]  /*4660*/  LDS R13, [R8+0x8] ;  /* 0x00000800080d7984 */ /* 0x000ea80000000800 */
[----:B------:R-:W-:Y:S04]  /*4670*/  LDS R16, [R7+0xc] ;  /* 0x00000c0007107984 */ /* 0x000fe80000000800 */
[----:B------:R-:W3:Y:S01]  /*4680*/  LDS R15, [R8+0xc] ;  /* 0x00000c00080f7984 */ /* 0x000ee20000000800 */
[----:B0-----:R-:W-:-:S04]  /*4690*/  IMAD R9, R9, R10, R0 ;  /* 0x0000000a09097224 */ /* 0x001fc800078e0200 */
[----:B-1----:R-:W-:-:S04]  /*46a0*/  IMAD R9, R12, R11, R9 ;  /* 0x0000000b0c097224 */ /* 0x002fc800078e0209 */
[----:B--2---:R-:W-:-:S04]  /*46b0*/  IMAD R9, R14, R13, R9 ;  /* 0x0000000d0e097224 */ /* 0x004fc800078e0209 */
[----:B---3--:R-:W-:-:S07]  /*46c0*/  IMAD R0, R16, R15, R9 ;  /* 0x0000000f10007224 */ /* 0x008fce00078e0209 */
.L_x_98:
[----:B------:R-:W-:Y:S05]  /*46d0*/  @!P1 BRA `(.L_x_62) ;  /* 0x00000000005c9947 */ /* 0x000fea0003800000 */
[----:B------:R-:W-:Y:S02]  /*46e0*/  ISETP.NE.AND P0, PT, R17, 0x1, PT ;  /* 0x000000011100780c */ /* 0x000fe40003f05270 */
[----:B------:R-:W-:-:S04]  /*46f0*/  LOP3.LUT R7, R3, 0x1, RZ, 0xc0, !PT ;  /* 0x0000000103077812 */ /* 0x000fc800078ec0ff */
[----:B------:R-:W-:-:S07]  /*4700*/  ISETP.NE.U32.AND P1, PT, R7, 0x1, PT ;  /* 0x000000010700780c */ /* 0x000fce0003f25070 */
        /* <DEDUP_REMOVED lines=9> */
[----:B------:R-:W1:Y:S01]  /*47a0*/  LDS R12, [R8+0x4] ;  /* 0x00000400080c7984 */ /* 0x000e620000000800 */
[----:B0-----:R-:W-:-:S04]  /*47b0*/  IMAD R0, R9, R10, R0 ;  /* 0x0000000a09007224 */ /* 0x001fc800078e0200 */
[----:B-1----:R-:W-:-:S07]  /*47c0*/  IMAD R0, R11, R12, R0 ;  /* 0x0000000c0b007224 */ /* 0x002fce00078e0200 */
.L_x_99:
[----:B------:R-:W-:Y:S05]  /*47d0*/  @P1 BRA `(.L_x_62) ;  /* 0x00000000001c1947 */ /* 0x000fea0003800000 */
[----:B--2---:R-:W-:Y:S01]  /*47e0*/  IMAD R3, R4, R3, R5 ;  /* 0x0000000304037224 */ /* 0x004fe200078e0205 */
[----:B------:R-:W-:-:S04]  /*47f0*/  IADD3 R5, PT, PT, R6, R5, RZ ;  /* 0x0000000506057210 */ /* 0x000fc80007ffe0ff */
[----:B------:R-:W-:Y:S01]  /*4800*/  LEA R3, R3, R32, 0x2 ;  /* 0x0000002003037211 */ /* 0x000fe200078e10ff */
[----:B------:R-:W-:-:S05]  /*4810*/  IMAD R5, R5, 0x4, R2 ;  /* 0x0000000405057824 */ /* 0x000fca00078e0202 */
[----:B------:R-:W-:Y:S04]  /*4820*/  LDS R3, [R3] ;  /* 0x0000000003037984 */ /* 0x000fe80000000800 */
[----:B------:R-:W0:Y:S02]  /*4830*/  LDS R5, [R5] ;  /* 0x0000000005057984 */ /* 0x000e240000000800 */
[----:B0-----:R-:W-:-:S07]  /*4840*/  IMAD R0, R5, R3, R0 ;  /* 0x0000000305007224 */ /* 0x001fce00078e0200 */
.L_x_62:
[----:B------:R-:W-:Y:S05]  /*4850*/  BSYNC.RECONVERGENT B8 ;  /* 0x0000000000087941 */ /* 0x000fea0003800200 */
.L_x_60:
[----:B------:R-:W0:Y:S01]  /*4860*/  LDC.64 R2, c[0x0][0x390] ;  /* 0x0000e400ff027b82 */ /* 0x000e220000000a00 */
[----:B------:R-:W3:Y:S02]  /*4870*/  LDCU UR4, c[0x0][0x3a4] ;  /* 0x00007480ff0477ac */ /* 0x000ee40008000800 */
[----:B---3--:R-:W-:-:S04]  /*4880*/  IMAD R25, R28, UR4, R25 ;  /* 0x000000041c197c24 */ /* 0x008fc8000f8e0219 */
[----:B0-----:R-:W-:-:S05]  /*4890*/  IMAD.WIDE R2, R25, 0x4, R2 ;  /* 0x0000000419027825 */ /* 0x001fca00078e0202 */
[----:B------:R-:W-:Y:S01]  /*48a0*/  STG.E desc[UR36][R2.64], R0 ;  /* 0x0000000002007986 */ /* 0x000fe2000c101924 */
[----:B------:R-:W-:Y:S05]  /*48b0*/  EXIT ;  /* 0x000000000000794d */ /* 0x000fea0003800000 */
.L_x_100:
[----:B------:R-:W-:-:S00]  /*48c0*/  BRA `(.L_x_100) ;  /* 0xfffffffc00fc7947 */ /* 0x000fc0000383ffff */
[----:B------:R-:W-:-:S00]  /*48d0*/  NOP ;  /* 0x0000000000007918 */ /* 0x000fc00000000000 */
        /* <DEDUP_REMOVED lines=10> */
.L_x_101:


//--------------------- .nv.global.init           --------------------------
	.section	.nv.global.init,"aw",@progbits
.nv.global.init:
	.type		$str,@object
	.size		$str,($str$1 - $str)
$str:
        /*0000*/ 	.byte	0x42, 0x63, 0x6f, 0x6c, 0x73, 0x20, 0x21, 0x3d, 0x20, 0x42, 0x20, 0x61, 0x74, 0x20, 0x5b, 0x25
        /*0010*/ 	.byte	0x64, 0x5d, 0x5b, 0x25, 0x64, 0x5d, 0x3a, 0x20, 0x25, 0x64, 0x20, 0x21, 0x3d, 0x20, 0x25, 0x64
        /*0020*/ 	.byte	0x0a, 0x00
	.type		$str$1,@object
	.size		$str$1,(.L_1 - $str$1)
$str$1:
        /*0022*/ 	.byte	0x41, 0x72, 0x6f, 0x77, 0x73, 0x20, 0x21, 0x3d, 0x20, 0x41, 0x20, 0x61, 0x74, 0x20, 0x5b, 0x25
        /*0032*/ 	.byte	0x64, 0x5d, 0x5b, 0x25, 0x64, 0x5d, 0x3a, 0x20, 0x25, 0x64, 0x20, 0x21, 0x3d, 0x20, 0x25, 0x64
        /*0042*/ 	.byte	0x0a, 0x00
.L_1:


//--------------------- .nv.shared._Z6matmulPKiS0_Piiiii --------------------------
	.section	.nv.shared._Z6matmulPKiS0_Piiiii,"aw",@nobits
	.sectionflags	@""
	.align	16
	.zero		1024


//--------------------- .nv.shared.reserved.0     --------------------------
	.section	.nv.shared.reserved.0,"aw",@nobits
	.weak		__nv_reservedSMEM_offset_0_alias
	.size		__nv_reservedSMEM_offset_0_alias, 0, 64
	.other		__nv_reservedSMEM_offset_0_alias,@"STO_CUDA_RESERVED_SHARED STV_DEFAULT"
__nv_reservedSMEM_offset_0_alias:
	.zero		0
	.zero		64


//--------------------- .nv.constant0._Z6matmulPKiS0_Piiiii --------------------------
	.section	.nv.constant0._Z6matmulPKiS0_Piiiii,"a",@progbits
	.sectionflags	@""
	.align	4
.nv.constant0._Z6matmulPKiS0_Piiiii:
	.zero		936


//--------------------- SYMBOLS --------------------------

	.type		.nv.reservedSmem.offset0,@object
	.size		.nv.reservedSmem.offset0,0x4
	.type		.nv.reservedSmem.cap,@object
	.size		.nv.reservedSmem.cap,0x4
	.type		vprintf,@function
